// auto-generated by cutlass_sweep.fmha — config: {"arch": "sm_90", "direction": "fwd", "dtype": "fp16", "head_dim": 112, "mask": "residual", "schedule": "cooperative", "tile_kv": 128, "tile_q": 128}
#include "cutlass/cutlass.h"
#include "cute/tensor.hpp"
#include "cutlass/device_kernel.h"
#include "cutlass/kernel_hardware_info.h"
#include "88_hopper_fmha/collective/fmha_fusion.hpp"
#include "88_hopper_fmha/kernel/fmha_kernel_builder.hpp"

using namespace cute;
using Element = cutlass::half_t;
using TileShape = Shape<_128, _128, _112>;
using StrideQ = cute::tuple<int, _1, cute::tuple<int, int>>;
using StrideK = cute::tuple<int, _1, cute::tuple<int, int>>;
using StrideV = cute::tuple<int, cute::_1, cute::tuple<int, int>>;

using Kernel = typename cutlass::fmha::kernel::FmhaBuilder<
    Element, float, float,
    TileShape, StrideQ, StrideK, StrideV,
    cutlass::fmha::collective::ResidualFusion,
    cutlass::gemm::KernelTmaWarpSpecializedCooperative
  >::Kernel;

auto* _anchor = &cutlass::device_kernel<Kernel>;


// ===== COMPILED SASS (sm_90a) =====

	.target	sm_90a

	.elftype	@"ET_EXEC"


//--------------------- .note.nv.tkinfo           --------------------------
	.section	.note.nv.tkinfo,"",@"SHT_NOTE"
	.sectionflags	@"SHF_NOTE_NV_TKINFO"
	.tkinfo
        /*0018*/ 	.word	0x00000002
        /*0030*/ 	.string	""
        /*0030*/ 	.string	"ptxas"
        /*0030*/ 	.string	"Cuda compilation tools, release 13.0, V13.0.88"
        /*0030*/ 	.string	"Build cuda_13.0.r13.0/compiler.36424714_0"
        /*0030*/ 	.string	"-arch sm_90a -m 64 "



//--------------------- .note.nv.cuinfo           --------------------------
	.section	.note.nv.cuinfo,"",@"SHT_NOTE"
	.sectionflags	@"SHF_NOTE_NV_CUINFO"
        /*0018*/ 	.short	0x0002
        /*001a*/ 	.short	0x005a
        /*001c*/ 	.short	0x0082
	.zero		2


//--------------------- .nv.info                  --------------------------
	.section	.nv.info,"",@"SHT_CUDA_INFO"
	.align	4


	//----- nvinfo : EIATTR_REGCOUNT
	.align		4
        /*0000*/ 	.byte	0x04, 0x2f
        /*0002*/ 	.short	(.L_16 - .L_15)
	.align		4
.L_15:
        /*0004*/ 	.word	index@(_ZN7cutlass13device_kernelINS_4fmha6kernel28FmhaKernelTmaWarpSpecializedINS1_10collective30FmhaMainloopTmaWarpSpecializedINS_6half_tEffN4cute5tupleIJNS7_1CILi128EEESA_NS9_ILi112EEEEEENS8_IJiNS9_ILi1EEENS8_IJiiEEEEEESF_SF_NS4_14ResidualFusionEJEEENS4_15FmhaFwdEpilogueIS6_fNS8_IJNS9_ILi64EEESB_SA_EEEEENS2_23IndividualTileSchedulerEJEEEEEvNT_6ParamsE)
        /*0008*/ 	.word	0x000000a8


	//----- nvinfo : EIATTR_FRAME_SIZE
	.align		4
.L_16:
        /*000c*/ 	.byte	0x04, 0x11
        /*000e*/ 	.short	(.L_18 - .L_17)
	.align		4
.L_17:
        /*0010*/ 	.word	index@($__internal_0_$__cuda_sm20_rcp_rn_f32_slowpath)
        /*0014*/ 	.word	0x00000000


	//----- nvinfo : EIATTR_FRAME_SIZE
	.align		4
.L_18:
        /*0018*/ 	.byte	0x04, 0x11
        /*001a*/ 	.short	(.L_20 - .L_19)
	.align		4
.L_19:
        /*001c*/ 	.word	index@(_ZN7cutlass13device_kernelINS_4fmha6kernel28FmhaKernelTmaWarpSpecializedINS1_10collective30FmhaMainloopTmaWarpSpecializedINS_6half_tEffN4cute5tupleIJNS7_1CILi128EEESA_NS9_ILi112EEEEEENS8_IJiNS9_ILi1EEENS8_IJiiEEEEEESF_SF_NS4_14ResidualFusionEJEEENS4_15FmhaFwdEpilogueIS6_fNS8_IJNS9_ILi64EEESB_SA_EEEEENS2_23IndividualTileSchedulerEJEEEEEvNT_6ParamsE)
        /*0020*/ 	.word	0x00000000


	//----- nvinfo : EIATTR_MIN_STACK_SIZE
	.align		4
.L_20:
        /*0024*/ 	.byte	0x04, 0x12
        /*0026*/ 	.short	(.L_22 - .L_21)
	.align		4
.L_21:
        /*0028*/ 	.word	index@(_ZN7cutlass13device_kernelINS_4fmha6kernel28FmhaKernelTmaWarpSpecializedINS1_10collective30FmhaMainloopTmaWarpSpecializedINS_6half_tEffN4cute5tupleIJNS7_1CILi128EEESA_NS9_ILi112EEEEEENS8_IJiNS9_ILi1EEENS8_IJiiEEEEEESF_SF_NS4_14ResidualFusionEJEEENS4_15FmhaFwdEpilogueIS6_fNS8_IJNS9_ILi64EEESB_SA_EEEEENS2_23IndividualTileSchedulerEJEEEEEvNT_6ParamsE)
        /*002c*/ 	.word	0x00000000
.L_22:


//--------------------- .nv.compat                --------------------------
	.section	.nv.compat,"",@"SHT_CUDA_COMPAT_INFO"
	.align	4
        /*0000*/ 	.byte	0x02, 0x09, 0x01, 0x00, 0x02, 0x02, 0x04, 0x00, 0x02, 0x05, 0x05, 0x00, 0x03, 0x07, 0x01, 0x01
        /*0010*/ 	.byte	0x02, 0x03, 0x01, 0x00, 0x02, 0x06, 0x01, 0x00, 0x04, 0x0b, 0x08, 0x00, 0x00, 0x00, 0x00, 0x00
        /*0020*/ 	.byte	0x00, 0x00, 0x00, 0x00


//--------------------- .nv.info._ZN7cutlass13device_kernelINS_4fmha6kernel28FmhaKernelTmaWarpSpecializedINS1_10collective30FmhaMainloopTmaWarpSpecializedINS_6half_tEffN4cute5tupleIJNS7_1CILi128EEESA_NS9_ILi112EEEEEENS8_IJiNS9_ILi1EEENS8_IJiiEEEEEESF_SF_NS4_14ResidualFusionEJEEENS4_15FmhaFwdEpilogueIS6_fNS8_IJNS9_ILi64EEESB_SA_EEEEENS2_23IndividualTileSchedulerEJEEEEEvNT_6ParamsE --------------------------
	.section	.nv.info._ZN7cutlass13device_kernelINS_4fmha6kernel28FmhaKernelTmaWarpSpecializedINS1_10collective30FmhaMainloopTmaWarpSpecializedINS_6half_tEffN4cute5tupleIJNS7_1CILi128EEESA_NS9_ILi112EEEEEENS8_IJiNS9_ILi1EEENS8_IJiiEEEEEESF_SF_NS4_14ResidualFusionEJEEENS4_15FmhaFwdEpilogueIS6_fNS8_IJNS9_ILi64EEESB_SA_EEEEENS2_23IndividualTileSchedulerEJEEEEEvNT_6ParamsE,"",@"SHT_CUDA_INFO"
	.sectionflags	@""
	.align	4


	//----- nvinfo : EIATTR_CUDA_API_VERSION
	.align		4
        /*0000*/ 	.byte	0x04, 0x37
        /*0002*/ 	.short	(.L_24 - .L_23)
.L_23:
        /*0004*/ 	.word	0x00000082


	//----- nvinfo : EIATTR_KPARAM_INFO
	.align		4
.L_24:
        /*0008*/ 	.byte	0x04, 0x17
        /*000a*/ 	.short	(.L_26 - .L_25)
.L_25:
        /*000c*/ 	.word	0x00000000
        /*0010*/ 	.short	0x0000
        /*0012*/ 	.short	0x0070
        /*0014*/ 	.byte	0x00, 0xf0, 0x01, 0x20


	//----- nvinfo : EIATTR_SPARSE_MMA_MASK
	.align		4
.L_26:
        /*0018*/ 	.byte	0x03, 0x50
        /*001a*/ 	.short	0x0000


	//----- nvinfo : EIATTR_MAXREG_COUNT
	.align		4
        /*001c*/ 	.byte	0x03, 0x1b
        /*001e*/ 	.short	0x00a8


	//----- nvinfo : EIATTR_NUM_BARRIERS
	.align		4
        /*0020*/ 	.byte	0x02, 0x4c
        /*0022*/ 	.byte	0x02
	.zero		1


	//----- nvinfo : EIATTR_EXTERNS
	.align		4
        /*0024*/ 	.byte	0x04, 0x0f
        /*0026*/ 	.short	(.L_28 - .L_27)


	//   ....[0]....
	.align		4
.L_27:
        /*0028*/ 	.word	index@(__assertfail)


	//----- nvinfo : EIATTR_MERCURY_ISA_VERSION
	.align		4
.L_28:
        /*002c*/ 	.byte	0x03, 0x5f
        /*002e*/ 	.short	0x0101


	//----- nvinfo : EIATTR_INT_WARP_WIDE_INSTR_OFFSETS
	.align		4
        /*0030*/ 	.byte	0x04, 0x31
        /*0032*/ 	.short	(.L_30 - .L_29)


	//   ....[0]....
.L_29:
        /*0034*/ 	.word	0x000006f0


	//   ....[1]....
        /*0038*/ 	.word	0x00000700


	//   ....[2]....
        /*003c*/ 	.word	0x00000710


	//   ....[3]....
        /*0040*/ 	.word	0x00000720


	//   ....[4]....
        /*0044*/ 	.word	0x00000790


	//----- nvinfo : EIATTR_COOP_GROUP_MASK_REGIDS
	.align		4
.L_30:
        /*0048*/ 	.byte	0x04, 0x29
        /*004a*/ 	.short	(.L_32 - .L_31)


	//   ....[0]....
.L_31:
        /*004c*/ 	.word	0xffffffff


	//   ....[1]....
        /*0050*/ 	.word	0xffffffff


	//   ....[2]....
        /*0054*/ 	.word	0xffffffff


	//   ....[3]....
        /*0058*/ 	.word	0xffffffff


	//   ....[4]....
        /*005c*/ 	.word	0xffffffff


	//   ....[5]....
        /*0060*/ 	.word	0xffffffff


	//   ....[6]....
        /*0064*/ 	.word	0xffffffff


	//   ....[7]....
        /*0068*/ 	.word	0xffffffff


	//   ....[8]....
        /*006c*/ 	.word	0xffffffff


	//   ....[9]....
        /*0070*/ 	.word	0xffffffff


	//   ....[10]....
        /*0074*/ 	.word	0xffffffff


	//   ....[11]....
        /*0078*/ 	.word	0xffffffff


	//   ....[12]....
        /*007c*/ 	.word	0xffffffff


	//   ....[13]....
        /*0080*/ 	.word	0xffffffff


	//   ....[14]....
        /*0084*/ 	.word	0xffffffff


	//   ....[15]....
        /*0088*/ 	.word	0xffffffff


	//   ....[16]....
        /*008c*/ 	.word	0xffffffff


	//   ....[17]....
        /*0090*/ 	.word	0xffffffff


	//   ....[18]....
        /*0094*/ 	.word	0xffffffff


	//   ....[19]....
        /*0098*/ 	.word	0xffffffff


	//   ....[20]....
        /*009c*/ 	.word	0xffffffff


	//   ....[21]....
        /*00a0*/ 	.word	0xffffffff


	//----- nvinfo : EIATTR_COOP_GROUP_INSTR_OFFSETS
	.align		4
.L_32:
        /*00a4*/ 	.byte	0x04, 0x28
        /*00a6*/ 	.short	(.L_34 - .L_33)


	//   ....[0]....
.L_33:
        /*00a8*/ 	.word	0x00000050


	//   ....[1]....
        /*00ac*/ 	.word	0x00000080


	//   ....[2]....
        /*00b0*/ 	.word	0x000001b0


	//   ....[3]....
        /*00b4*/ 	.word	0x00000370


	//   ....[4]....
        /*00b8*/ 	.word	0x00000530


	//   ....[5]....
        /*00bc*/ 	.word	0x00000690


	//   ....[6]....
        /*00c0*/ 	.word	0x00001f90


	//   ....[7]....
        /*00c4*/ 	.word	0x00002070


	//   ....[8]....
        /*00c8*/ 	.word	0x00002090


	//   ....[9]....
        /*00cc*/ 	.word	0x000020e0


	//   ....[10]....
        /*00d0*/ 	.word	0x000057b0


	//   ....[11]....
        /*00d4*/ 	.word	0x000057d0


	//   ....[12]....
        /*00d8*/ 	.word	0x00006080


	//   ....[13]....
        /*00dc*/ 	.word	0x000061d0


	//   ....[14]....
        /*00e0*/ 	.word	0x00009aa0


	//   ....[15]....
        /*00e4*/ 	.word	0x00009ba0


	//   ....[16]....
        /*00e8*/ 	.word	0x0000a4f0


	//   ....[17]....
        /*00ec*/ 	.word	0x0000a610


	//   ....[18]....
        /*00f0*/ 	.word	0x0000d0c0


	//   ....[19]....
        /*00f4*/ 	.word	0x0000d0f0


	//   ....[20]....
        /*00f8*/ 	.word	0x0000d140


	//   ....[21]....
        /*00fc*/ 	.word	0x0000d160


	//----- nvinfo : EIATTR_REG_RECONFIG
	.align		4
.L_34:
        /*0100*/ 	.byte	0x01, 0x54
	.zero		2


	//----- nvinfo : EIATTR_SYSCALL_OFFSETS
	.align		4
        /*0104*/ 	.byte	0x04, 0x46
        /*0106*/ 	.short	(.L_36 - .L_35)


	//   ....[0]....
.L_35:
        /*0108*/ 	.word	0x0000dca0


	//   ....[1]....
        /*010c*/ 	.word	0x0000de00


	//----- nvinfo : EIATTR_MBARRIER_INSTR_OFFSETS
	.align		4
.L_36:
        /*0110*/ 	.byte	0x04, 0x39
        /*0112*/ 	.short	(.L_38 - .L_37)


	//   ....[0]....
.L_37:
        /*0114*/ 	.word	0x00000320
        /*0118*/ 	.word	0x000000ff
        /*011c*/ 	.word	0x0002a050
        /*0120*/ 	.short	0x0100
        /*0122*/ 	.byte	0x06
	.zero		1


	//   ....[1]....
        /*0124*/ 	.word	0x00000330
        /*0128*/ 	.word	0x000000ff
        /*012c*/ 	.word	0x0002a060
        /*0130*/ 	.short	0x0100
        /*0132*/ 	.byte	0x06
	.zero		1


	//   ....[2]....
        /*0134*/ 	.word	0x00000340
        /*0138*/ 	.word	0x000000ff
        /*013c*/ 	.word	0x0002a058
        /*0140*/ 	.short	0x0100
        /*0142*/ 	.byte	0x06
	.zero		1


	//   ....[3]....
        /*0144*/ 	.word	0x00000350
        /*0148*/ 	.word	0x000000ff
        /*014c*/ 	.word	0x0002a068
        /*0150*/ 	.short	0x0100
        /*0152*/ 	.byte	0x06
	.zero		1


	//   ....[4]....
        /*0154*/ 	.word	0x00000480
        /*0158*/ 	.word	0x000000ff
        /*015c*/ 	.word	0x0002a000
        /*0160*/ 	.short	0x0100
        /*0162*/ 	.byte	0x06
	.zero		1


	//   ....[5]....
        /*0164*/ 	.word	0x00000490
        /*0168*/ 	.word	0x000000ff
        /*016c*/ 	.word	0x0002a028
        /*0170*/ 	.short	0x0100
        /*0172*/ 	.byte	0x06
	.zero		1


	//   ....[6]....
        /*0174*/ 	.word	0x000004a0
        /*0178*/ 	.word	0x000000ff
        /*017c*/ 	.word	0x0002a008
        /*0180*/ 	.short	0x0100
        /*0182*/ 	.byte	0x06
	.zero		1


	//   ....[7]....
        /*0184*/ 	.word	0x000004b0
        /*0188*/ 	.word	0x000000ff
        /*018c*/ 	.word	0x0002a030
        /*0190*/ 	.short	0x0100
        /*0192*/ 	.byte	0x06
	.zero		1


	//   ....[8]....
        /*0194*/ 	.word	0x000004c0
        /*0198*/ 	.word	0x000000ff
        /*019c*/ 	.word	0x0002a010
        /*01a0*/ 	.short	0x0100
        /*01a2*/ 	.byte	0x06
	.zero		1


	//   ....[9]....
        /*01a4*/ 	.word	0x000004d0
        /*01a8*/ 	.word	0x000000ff
        /*01ac*/ 	.word	0x0002a038
        /*01b0*/ 	.short	0x0100
        /*01b2*/ 	.byte	0x06
	.zero		1


	//   ....[10]....
        /*01b4*/ 	.word	0x000004e0
        /*01b8*/ 	.word	0x000000ff
        /*01bc*/ 	.word	0x0002a018
        /*01c0*/ 	.short	0x0100
        /*01c2*/ 	.byte	0x06
	.zero		1


	//   ....[11]....
        /*01c4*/ 	.word	0x000004f0
        /*01c8*/ 	.word	0x000000ff
        /*01cc*/ 	.word	0x0002a040
        /*01d0*/ 	.short	0x0100
        /*01d2*/ 	.byte	0x06
	.zero		1


	//   ....[12]....
        /*01d4*/ 	.word	0x00000500
        /*01d8*/ 	.word	0x000000ff
        /*01dc*/ 	.word	0x0002a020
        /*01e0*/ 	.short	0x0100
        /*01e2*/ 	.byte	0x06
	.zero		1


	//   ....[13]....
        /*01e4*/ 	.word	0x00000510
        /*01e8*/ 	.word	0x000000ff
        /*01ec*/ 	.word	0x0002a048
        /*01f0*/ 	.short	0x0100
        /*01f2*/ 	.byte	0x06
	.zero		1


	//   ....[14]....
        /*01f4*/ 	.word	0x00000640
        /*01f8*/ 	.word	0x000000ff
        /*01fc*/ 	.word	0x0002a070
        /*0200*/ 	.short	0x0100
        /*0202*/ 	.byte	0x06
	.zero		1


	//   ....[15]....
        /*0204*/ 	.word	0x00000650
        /*0208*/ 	.word	0x000000ff
        /*020c*/ 	.word	0x0002a080
        /*0210*/ 	.short	0x0100
        /*0212*/ 	.byte	0x06
	.zero		1


	//   ....[16]....
        /*0214*/ 	.word	0x00000660
        /*0218*/ 	.word	0x000000ff
        /*021c*/ 	.word	0x0002a078
        /*0220*/ 	.short	0x0100
        /*0222*/ 	.byte	0x06
	.zero		1


	//   ....[17]....
        /*0224*/ 	.word	0x00000670
        /*0228*/ 	.word	0x000000ff
        /*022c*/ 	.word	0x0002a088
        /*0230*/ 	.short	0x0100
        /*0232*/ 	.byte	0x06
	.zero		1


	//   ....[18]....
        /*0234*/ 	.word	0x000007b0
        /*0238*/ 	.word	0x000000ff
        /*023c*/ 	.word	0x0002a090
        /*0240*/ 	.short	0x0100
        /*0242*/ 	.byte	0x06
	.zero		1


	//   ....[19]....
        /*0244*/ 	.word	0x000007c0
        /*0248*/ 	.word	0x000000ff
        /*024c*/ 	.word	0x0002a098
        /*0250*/ 	.short	0x0100
        /*0252*/ 	.byte	0x06
	.zero		1


	//   ....[20]....
        /*0254*/ 	.word	0x000007d0
        /*0258*/ 	.word	0x000000ff
        /*025c*/ 	.word	0x0002a0a0
        /*0260*/ 	.short	0x0100
        /*0262*/ 	.byte	0x06
	.zero		1


	//   ....[21]....
        /*0264*/ 	.word	0x000007e0
        /*0268*/ 	.word	0x000000ff
        /*026c*/ 	.word	0x0002a0a8
        /*0270*/ 	.short	0x0100
        /*0272*/ 	.byte	0x06
	.zero		1


	//   ....[22]....
        /*0274*/ 	.word	0x000008e0
        /*0278*/ 	.word	0x000000ff
        /*027c*/ 	.word	0x0002a0c0
        /*0280*/ 	.short	0x0100
        /*0282*/ 	.byte	0x06
	.zero		1


	//   ....[23]....
        /*0284*/ 	.word	0x000008f0
        /*0288*/ 	.word	0x000000ff
        /*028c*/ 	.word	0x0002a0e0
        /*0290*/ 	.short	0x0100
        /*0292*/ 	.byte	0x06
	.zero		1


	//   ....[24]....
        /*0294*/ 	.word	0x00000900
        /*0298*/ 	.word	0x000000ff
        /*029c*/ 	.word	0x0002a0c8
        /*02a0*/ 	.short	0x0100
        /*02a2*/ 	.byte	0x06
	.zero		1


	//   ....[25]....
        /*02a4*/ 	.word	0x00000910
        /*02a8*/ 	.word	0x000000ff
        /*02ac*/ 	.word	0x0002a0e8
        /*02b0*/ 	.short	0x0100
        /*02b2*/ 	.byte	0x06
	.zero		1


	//   ....[26]....
        /*02b4*/ 	.word	0x00000920
        /*02b8*/ 	.word	0x000000ff
        /*02bc*/ 	.word	0x0002a0d0
        /*02c0*/ 	.short	0x0100
        /*02c2*/ 	.byte	0x06
	.zero		1


	//   ....[27]....
        /*02c4*/ 	.word	0x00000930
        /*02c8*/ 	.word	0x000000ff
        /*02cc*/ 	.word	0x0002a0f0
        /*02d0*/ 	.short	0x0100
        /*02d2*/ 	.byte	0x06
	.zero		1


	//   ....[28]....
        /*02d4*/ 	.word	0x00000940
        /*02d8*/ 	.word	0x000000ff
        /*02dc*/ 	.word	0x0002a0d8
        /*02e0*/ 	.short	0x0100
        /*02e2*/ 	.byte	0x06
	.zero		1


	//   ....[29]....
        /*02e4*/ 	.word	0x00000950
        /*02e8*/ 	.word	0x000000ff
        /*02ec*/ 	.word	0x0002a0f8
        /*02f0*/ 	.short	0x0100
        /*02f2*/ 	.byte	0x06
	.zero		1


	//   ....[30]....
        /*02f4*/ 	.word	0x00000dd0
        /*02f8*/ 	.word	0x000000ff
        /*02fc*/ 	.word	0x0002a050
        /*0300*/ 	.short	0x010a
        /*0302*/ 	.byte	0x08
	.zero		1


	//   ....[31]....
        /*0304*/ 	.word	0x00000e50
        /*0308*/ 	.word	0x000000ff
        /*030c*/ 	.word	0x0002a000
        /*0310*/ 	.short	0x010a
        /*0312*/ 	.byte	0x24
	.zero		1


	//   ....[32]....
        /*0314*/ 	.word	0x00000ea0
        /*0318*/ 	.word	0x000000ff
        /*031c*/ 	.word	0xfffffff8
        /*0320*/ 	.short	0x010a
        /*0322*/ 	.byte	0x26
	.zero		1


	//   ....[33]....
        /*0324*/ 	.word	0x00003d70
        /*0328*/ 	.word	0x00000019
        /*032c*/ 	.word	0x00000000
        /*0330*/ 	.short	0x0101
        /*0332*/ 	.byte	0x29
	.zero		1


	//   ....[34]....
        /*0334*/ 	.word	0x00003f50
        /*0338*/ 	.word	0x000000ff
        /*033c*/ 	.word	0x0002a008
        /*0340*/ 	.short	0x010a
        /*0342*/ 	.byte	0x24
	.zero		1


	//   ....[35]....
        /*0344*/ 	.word	0x00005170
        /*0348*/ 	.word	0x000000ff
        /*034c*/ 	.word	0x00000000
        /*0350*/ 	.short	0x0101
        /*0352*/ 	.byte	0x05
	.zero		1


	//   ....[36]....
        /*0354*/ 	.word	0x000052e0
        /*0358*/ 	.word	0x000000ff
        /*035c*/ 	.word	0x0002a000
        /*0360*/ 	.short	0x010a
        /*0362*/ 	.byte	0x04
	.zero		1


	//   ....[37]....
        /*0364*/ 	.word	0x00007490
        /*0368*/ 	.word	0x000000ff
        /*036c*/ 	.word	0x0002a000
        /*0370*/ 	.short	0x010a
        /*0372*/ 	.byte	0x06
	.zero		1


	//   ....[38]....
        /*0374*/ 	.word	0x00007910
        /*0378*/ 	.word	0x000000ff
        /*037c*/ 	.word	0x0002a000
        /*0380*/ 	.short	0x010a
        /*0382*/ 	.byte	0x06
	.zero		1


	//   ....[39]....
        /*0384*/ 	.word	0x00008b10
        /*0388*/ 	.word	0x000000ff
        /*038c*/ 	.word	0x00000000
        /*0390*/ 	.short	0x0101
        /*0392*/ 	.byte	0x06
	.zero		1


	//   ....[40]....
        /*0394*/ 	.word	0x00008bc0
        /*0398*/ 	.word	0x000000ff
        /*039c*/ 	.word	0x00000000
        /*03a0*/ 	.short	0x0101
        /*03a2*/ 	.byte	0x06
	.zero		1


	//   ....[41]....
        /*03a4*/ 	.word	0x00008d70
        /*03a8*/ 	.word	0x000000ff
        /*03ac*/ 	.word	0x0002a000
        /*03b0*/ 	.short	0x010a
        /*03b2*/ 	.byte	0x04
	.zero		1


	//   ....[42]....
        /*03b4*/ 	.word	0x0000b710
        /*03b8*/ 	.word	0x000000ff
        /*03bc*/ 	.word	0x0002a000
        /*03c0*/ 	.short	0x010a
        /*03c2*/ 	.byte	0x05
	.zero		1


	//   ....[43]....
        /*03c4*/ 	.word	0x0000bd00
        /*03c8*/ 	.word	0x000000ff
        /*03cc*/ 	.word	0x0002a000
        /*03d0*/ 	.short	0x010a
        /*03d2*/ 	.byte	0x05
	.zero		1


	//   ....[44]....
        /*03d4*/ 	.word	0x0000cf00
        /*03d8*/ 	.word	0x000000ff
        /*03dc*/ 	.word	0x00000000
        /*03e0*/ 	.short	0x0101
        /*03e2*/ 	.byte	0x05
	.zero		1


	//   ....[45]....
        /*03e4*/ 	.word	0x0000cfb0
        /*03e8*/ 	.word	0x000000ff
        /*03ec*/ 	.word	0x00000000
        /*03f0*/ 	.short	0x0101
        /*03f2*/ 	.byte	0x05
	.zero		1


	//   ....[46]....
        /*03f4*/ 	.word	0x0000d720
        /*03f8*/ 	.word	0x000000ff
        /*03fc*/ 	.word	0x00000008
        /*0400*/ 	.short	0x010a
        /*0402*/ 	.byte	0x26
	.zero		1


	//   ....[47]....
        /*0404*/ 	.word	0x0000ef60
        /*0408*/ 	.word	0x00000000
        /*040c*/ 	.word	0x0002a090
        /*0410*/ 	.short	0x0101
        /*0412*/ 	.byte	0x24
	.zero		1


	//   ....[48]....
        /*0414*/ 	.word	0x0000f0b0
        /*0418*/ 	.word	0x00000004
        /*041c*/ 	.word	0x0002a060
        /*0420*/ 	.short	0x010a
        /*0422*/ 	.byte	0x3f
	.zero		1


	//   ....[49]....
        /*0424*/ 	.word	0x0000f550
        /*0428*/ 	.word	0x00000005
        /*042c*/ 	.word	0x0002a028
        /*0430*/ 	.short	0x010a
        /*0432*/ 	.byte	0x3f
	.zero		1


	//   ....[50]....
        /*0434*/ 	.word	0x0000f9f0
        /*0438*/ 	.word	0x00000005
        /*043c*/ 	.word	0x0002a060
        /*0440*/ 	.short	0x010a
        /*0442*/ 	.byte	0x3f
	.zero		1


	//   ....[51]....
        /*0444*/ 	.word	0x0000fec0
        /*0448*/ 	.word	0x00000004
        /*044c*/ 	.word	0x0002a028
        /*0450*/ 	.short	0x010a
        /*0452*/ 	.byte	0x3f
	.zero		1


	//   ....[52]....
        /*0454*/ 	.word	0x00010450
        /*0458*/ 	.word	0x00000006
        /*045c*/ 	.word	0x0002a028
        /*0460*/ 	.short	0x010a
        /*0462*/ 	.byte	0x3f
	.zero		1


	//   ....[53]....
        /*0464*/ 	.word	0x00010920
        /*0468*/ 	.word	0x00000006
        /*046c*/ 	.word	0x0002a028
        /*0470*/ 	.short	0x010a
        /*0472*/ 	.byte	0x3f
	.zero		1


	//   ....[54]....
        /*0474*/ 	.word	0x00010de0
        /*0478*/ 	.word	0x00000003
        /*047c*/ 	.word	0x0002a050
        /*0480*/ 	.short	0x010a
        /*0482*/ 	.byte	0x3f
	.zero		1


	//   ....[55]....
        /*0484*/ 	.word	0x00010e40
        /*0488*/ 	.word	0x00000003
        /*048c*/ 	.word	0x0002a000
        /*0490*/ 	.short	0x010a
        /*0492*/ 	.byte	0x3f
	.zero		1


	//   ....[56]....
        /*0494*/ 	.word	0x00010ea0
        /*0498*/ 	.word	0x00000003
        /*049c*/ 	.word	0xfffffff8
        /*04a0*/ 	.short	0x010a
        /*04a2*/ 	.byte	0x3f
	.zero		1


	//   ....[57]....
        /*04a4*/ 	.word	0x00010f00
        /*04a8*/ 	.word	0x00000009
        /*04ac*/ 	.word	0x0002a008
        /*04b0*/ 	.short	0x010a
        /*04b2*/ 	.byte	0x3f
	.zero		1


	//   ....[58]....
        /*04b4*/ 	.word	0x00010f60
        /*04b8*/ 	.word	0x00000008
        /*04bc*/ 	.word	0x0002a000
        /*04c0*/ 	.short	0x010a
        /*04c2*/ 	.byte	0x3f
	.zero		1


	//   ....[59]....
        /*04c4*/ 	.word	0x00010fc0
        /*04c8*/ 	.word	0x00000008
        /*04cc*/ 	.word	0x0002a000
        /*04d0*/ 	.short	0x010a
        /*04d2*/ 	.byte	0x3f
	.zero		1


	//   ....[60]....
        /*04d4*/ 	.word	0x00011020
        /*04d8*/ 	.word	0x0000000c
        /*04dc*/ 	.word	0x0002a000
        /*04e0*/ 	.short	0x010a
        /*04e2*/ 	.byte	0x3f
	.zero		1


	//   ....[61]....
        /*04e4*/ 	.word	0x00011080
        /*04e8*/ 	.word	0x00000009
        /*04ec*/ 	.word	0x0002a000
        /*04f0*/ 	.short	0x010a
        /*04f2*/ 	.byte	0x3f
	.zero		1


	//   ....[62]....
        /*04f4*/ 	.word	0x000110e0
        /*04f8*/ 	.word	0x00000003
        /*04fc*/ 	.word	0x00000008
        /*0500*/ 	.short	0x010a
        /*0502*/ 	.byte	0x3f
	.zero		1


	//   ....[63]....
        /*0504*/ 	.word	0x00011130
        /*0508*/ 	.word	0x00000004
        /*050c*/ 	.word	0x0002a060
        /*0510*/ 	.short	0x010a
        /*0512*/ 	.byte	0x3f
	.zero		1


	//   ....[64]....
        /*0514*/ 	.word	0x00011180
        /*0518*/ 	.word	0x00000005
        /*051c*/ 	.word	0x0002a028
        /*0520*/ 	.short	0x010a
        /*0522*/ 	.byte	0x3f
	.zero		1


	//   ....[65]....
        /*0524*/ 	.word	0x000111d0
        /*0528*/ 	.word	0x00000005
        /*052c*/ 	.word	0x0002a060
        /*0530*/ 	.short	0x010a
        /*0532*/ 	.byte	0x3f
	.zero		1


	//   ....[66]....
        /*0534*/ 	.word	0x00011220
        /*0538*/ 	.word	0x00000004
        /*053c*/ 	.word	0x0002a028
        /*0540*/ 	.short	0x010a
        /*0542*/ 	.byte	0x3f
	.zero		1


	//   ....[67]....
        /*0544*/ 	.word	0x00011270
        /*0548*/ 	.word	0x00000006
        /*054c*/ 	.word	0x0002a028
        /*0550*/ 	.short	0x010a
        /*0552*/ 	.byte	0x3f
	.zero		1


	//   ....[68]....
        /*0554*/ 	.word	0x000112c0
        /*0558*/ 	.word	0x00000006
        /*055c*/ 	.word	0x0002a028
        /*0560*/ 	.short	0x010a
        /*0562*/ 	.byte	0x3f
	.zero		1


	//----- nvinfo : EIATTR_NUM_MBARRIERS
	.align		4
.L_38:
        /*0564*/ 	.byte	0x03, 0x38
        /*0566*/ 	.short	0x001e


	//----- nvinfo : EIATTR_EXIT_INSTR_OFFSETS
	.align		4
        /*0568*/ 	.byte	0x04, 0x1c
        /*056a*/ 	.short	(.L_40 - .L_39)


	//   ....[0]....
.L_39:
        /*056c*/ 	.word	0x000009f0


	//   ....[1]....
        /*0570*/ 	.word	0x0000ef70


	//   ....[2]....
        /*0574*/ 	.word	0x0000efb0


	//   ....[3]....
        /*0578*/ 	.word	0x00010320


	//   ....[4]....
        /*057c*/ 	.word	0x00010dc0


	//----- nvinfo : EIATTR_MAX_THREADS
	.align		4
.L_40:
        /*0580*/ 	.byte	0x04, 0x05
        /*0582*/ 	.short	(.L_42 - .L_41)
.L_41:
        /*0584*/ 	.word	0x00000180
        /*0588*/ 	.word	0x00000001
        /*058c*/ 	.word	0x00000001


	//----- nvinfo : EIATTR_CRS_STACK_SIZE
	.align		4
.L_42:
        /*0590*/ 	.byte	0x04, 0x1e
        /*0592*/ 	.short	(.L_44 - .L_43)
.L_43:
        /*0594*/ 	.word	0x00000000


	//----- nvinfo : EIATTR_CBANK_PARAM_SIZE
	.align		4
.L_44:
        /*0598*/ 	.byte	0x03, 0x19
        /*059a*/ 	.short	0x0870


	//----- nvinfo : EIATTR_PARAM_CBANK
	.align		4
        /*059c*/ 	.byte	0x04, 0x0a
        /*059e*/ 	.short	(.L_46 - .L_45)
	.align		4
.L_45:
        /*05a0*/ 	.word	index@(.nv.constant0._ZN7cutlass13device_kernelINS_4fmha6kernel28FmhaKernelTmaWarpSpecializedINS1_10collective30FmhaMainloopTmaWarpSpecializedINS_6half_tEffN4cute5tupleIJNS7_1CILi128EEESA_NS9_ILi112EEEEEENS8_IJiNS9_ILi1EEENS8_IJiiEEEEEESF_SF_NS4_14ResidualFusionEJEEENS4_15FmhaFwdEpilogueIS6_fNS8_IJNS9_ILi64EEESB_SA_EEEEENS2_23IndividualTileSchedulerEJEEEEEvNT_6ParamsE)
        /*05a4*/ 	.short	0x0210
        /*05a6*/ 	.short	0x0870


	//----- nvinfo : EIATTR_SW_WAR
	.align		4
.L_46:
        /*05a8*/ 	.byte	0x04, 0x36
        /*05aa*/ 	.short	(.L_48 - .L_47)
.L_47:
        /*05ac*/ 	.word	0x00000008
.L_48:


//--------------------- .nv.callgraph             --------------------------
	.section	.nv.callgraph,"",@"SHT_CUDA_CALLGRAPH"
	.align	4
	.sectionentsize	8
	.align		4
        /*0000*/ 	.word	0x00000000
	.align		4
        /*0004*/ 	.word	0xffffffff
	.align		4
        /*0008*/ 	.word	index@(_ZN7cutlass13device_kernelINS_4fmha6kernel28FmhaKernelTmaWarpSpecializedINS1_10collective30FmhaMainloopTmaWarpSpecializedINS_6half_tEffN4cute5tupleIJNS7_1CILi128EEESA_NS9_ILi112EEEEEENS8_IJiNS9_ILi1EEENS8_IJiiEEEEEESF_SF_NS4_14ResidualFusionEJEEENS4_15FmhaFwdEpilogueIS6_fNS8_IJNS9_ILi64EEESB_SA_EEEEENS2_23IndividualTileSchedulerEJEEEEEvNT_6ParamsE)
	.align		4
        /*000c*/ 	.word	index@(__assertfail)
	.align		4
        /*0010*/ 	.word	0x00000000
	.align		4
        /*0014*/ 	.word	0xfffffffe
	.align		4
        /*0018*/ 	.word	0x00000000
	.align		4
        /*001c*/ 	.word	0xfffffffd
	.align		4
        /*0020*/ 	.word	0x00000000
	.align		4
        /*0024*/ 	.word	0xfffffffc


//--------------------- .nv.constant4             --------------------------
	.section	.nv.constant4,"a",@progbits
	.align	8
	.align		8
.nv.constant4:
        /*0000*/ 	.dword	__assertfail
	.align		8
        /*0008*/ 	.dword	__unnamed_1
	.align		8
        /*0010*/ 	.dword	__unnamed_2
	.align		8
        /*0018*/ 	.dword	_ZN39_INTERNAL_6c6cfcb6_4_k_cu_c42de416_29614cuda3std3__45__cpo5beginE
	.align		8
        /*0020*/ 	.dword	_ZN39_INTERNAL_6c6cfcb6_4_k_cu_c42de416_29614cuda3std3__45__cpo3endE
	.align		8
        /*0028*/ 	.dword	_ZN39_INTERNAL_6c6cfcb6_4_k_cu_c42de416_29614cuda3std3__45__cpo6cbeginE
	.align		8
        /*0030*/ 	.dword	_ZN39_INTERNAL_6c6cfcb6_4_k_cu_c42de416_29614cuda3std3__45__cpo4cendE
	.align		8
        /*0038*/ 	.dword	_ZN39_INTERNAL_6c6cfcb6_4_k_cu_c42de416_29614cuda3std3__441_GLOBAL__N__6c6cfcb6_4_k_cu_c42de416_29616ignoreE
	.align		8
        /*0040*/ 	.dword	_ZN39_INTERNAL_6c6cfcb6_4_k_cu_c42de416_29614cuda3std3__419piecewise_constructE
	.align		8
        /*0048*/ 	.dword	_ZN39_INTERNAL_6c6cfcb6_4_k_cu_c42de416_29614cuda3std3__48in_placeE
	.align		8
        /*0050*/ 	.dword	_ZN39_INTERNAL_6c6cfcb6_4_k_cu_c42de416_29614cuda3std6ranges3__45__cpo4swapE
	.align		8
        /*0058*/ 	.dword	_ZN39_INTERNAL_6c6cfcb6_4_k_cu_c42de416_29614cuda3std6ranges3__45__cpo9iter_moveE
	.align		8
        /*0060*/ 	.dword	_ZN39_INTERNAL_6c6cfcb6_4_k_cu_c42de416_29614cute7productE
	.align		8
        /*0068*/ 	.dword	_ZN39_INTERNAL_6c6cfcb6_4_k_cu_c42de416_29614cute1_E
	.align		8
        /*0070*/ 	.dword	$str$24
	.align		8
        /*0078*/ 	.dword	$str$25


//--------------------- .text._ZN7cutlass13device_kernelINS_4fmha6kernel28FmhaKernelTmaWarpSpecializedINS1_10collective30FmhaMainloopTmaWarpSpecializedINS_6half_tEffN4cute5tupleIJNS7_1CILi128EEESA_NS9_ILi112EEEEEENS8_IJiNS9_ILi1EEENS8_IJiiEEEEEESF_SF_NS4_14ResidualFusionEJEEENS4_15FmhaFwdEpilogueIS6_fNS8_IJNS9_ILi64EEESB_SA_EEEEENS2_23IndividualTileSchedulerEJEEEEEvNT_6ParamsE --------------------------
	.section	.text._ZN7cutlass13device_kernelINS_4fmha6kernel28FmhaKernelTmaWarpSpecializedINS1_10collective30FmhaMainloopTmaWarpSpecializedINS_6half_tEffN4cute5tupleIJNS7_1CILi128EEESA_NS9_ILi112EEEEEENS8_IJiNS9_ILi1EEENS8_IJiiEEEEEESF_SF_NS4_14ResidualFusionEJEEENS4_15FmhaFwdEpilogueIS6_fNS8_IJNS9_ILi64EEESB_SA_EEEEENS2_23IndividualTileSchedulerEJEEEEEvNT_6ParamsE,"ax",@progbits
	.align	128
.text._ZN7cutlass13device_kernelINS_4fmha6kernel28FmhaKernelTmaWarpSpecializedINS1_10collective30FmhaMainloopTmaWarpSpecializedINS_6half_tEffN4cute5tupleIJNS7_1CILi128EEESA_NS9_ILi112EEEEEENS8_IJiNS9_ILi1EEENS8_IJiiEEEEEESF_SF_NS4_14ResidualFusionEJEEENS4_15FmhaFwdEpilogueIS6_fNS8_IJNS9_ILi64EEESB_SA_EEEEENS2_23IndividualTileSchedulerEJEEEEEvNT_6ParamsE:
        .type           _ZN7cutlass13device_kernelINS_4fmha6kernel28FmhaKernelTmaWarpSpecializedINS1_10collective30FmhaMainloopTmaWarpSpecializedINS_6half_tEffN4cute5tupleIJNS7_1CILi128EEESA_NS9_ILi112EEEEEENS8_IJiNS9_ILi1EEENS8_IJiiEEEEEESF_SF_NS4_14ResidualFusionEJEEENS4_15FmhaFwdEpilogueIS6_fNS8_IJNS9_ILi64EEESB_SA_EEEEENS2_23IndividualTileSchedulerEJEEEEEvNT_6ParamsE,@function
        .size           _ZN7cutlass13device_kernelINS_4fmha6kernel28FmhaKernelTmaWarpSpecializedINS1_10collective30FmhaMainloopTmaWarpSpecializedINS_6half_tEffN4cute5tupleIJNS7_1CILi128EEESA_NS9_ILi112EEEEEENS8_IJiNS9_ILi1EEENS8_IJiiEEEEEESF_SF_NS4_14ResidualFusionEJEEENS4_15FmhaFwdEpilogueIS6_fNS8_IJNS9_ILi64EEESB_SA_EEEEENS2_23IndividualTileSchedulerEJEEEEEvNT_6ParamsE,(.L_x_129 - _ZN7cutlass13device_kernelINS_4fmha6kernel28FmhaKernelTmaWarpSpecializedINS1_10collective30FmhaMainloopTmaWarpSpecializedINS_6half_tEffN4cute5tupleIJNS7_1CILi128EEESA_NS9_ILi112EEEEEENS8_IJiNS9_ILi1EEENS8_IJiiEEEEEESF_SF_NS4_14ResidualFusionEJEEENS4_15FmhaFwdEpilogueIS6_fNS8_IJNS9_ILi64EEESB_SA_EEEEENS2_23IndividualTileSchedulerEJEEEEEvNT_6ParamsE)
        .other          _ZN7cutlass13device_kernelINS_4fmha6kernel28FmhaKernelTmaWarpSpecializedINS1_10collective30FmhaMainloopTmaWarpSpecializedINS_6half_tEffN4cute5tupleIJNS7_1CILi128EEESA_NS9_ILi112EEEEEENS8_IJiNS9_ILi1EEENS8_IJiiEEEEEESF_SF_NS4_14ResidualFusionEJEEENS4_15FmhaFwdEpilogueIS6_fNS8_IJNS9_ILi64EEESB_SA_EEEEENS2_23IndividualTileSchedulerEJEEEEEvNT_6ParamsE,@"STO_CUDA_ENTRY STV_DEFAULT"
_ZN7cutlass13device_kernelINS_4fmha6kernel28FmhaKernelTmaWarpSpecializedINS1_10collective30FmhaMainloopTmaWarpSpecializedINS_6half_tEffN4cute5tupleIJNS7_1CILi128EEESA_NS9_ILi112EEEEEENS8_IJiNS9_ILi1EEENS8_IJiiEEEEEESF_SF_NS4_14ResidualFusionEJEEENS4_15FmhaFwdEpilogueIS6_fNS8_IJNS9_ILi64EEESB_SA_EEEEENS2_23IndividualTileSchedulerEJEEEEEvNT_6ParamsE:
[----:B------:R-:W1:Y:S01]  /*0000*/  LDC R1, c[0x0][0x28] ;  /* 0x00000a00ff017b82 */ /* 0x000e620000000800 */
[----:B------:R-:W2:Y:S01]  /*0010*/  S2R R0, SR_TID.X ;  /* 0x0000000000007919 */ /* 0x000ea20000002100 */
[----:B------:R-:W-:Y:S01]  /*0020*/  ELECT P1, URZ, PT ;  /* 0x00000000003f782f */ /* 0x000fe20003820000 */
[----:B------:R-:W-:Y:S01]  /*0030*/  BSSY B0, `(.L_x_0) ;  /* 0x0000017000007945 */ /* 0x000fe20003800000 */
[----:B--2---:R-:W-:-:S05]  /*0040*/  SHF.R.U32.HI R2, RZ, 0x5, R0 ;  /* 0x00000005ff027819 */ /* 0x004fca0000011600 */
[----:B------:R-:W2:Y:S02]  /*0050*/  SHFL.IDX PT, R3, R2, RZ, 0x1f ;  /* 0x00001fff02037589 */ /* 0x000ea400000e0000 */
[----:B--2---:R-:W-:Y:S02]  /*0060*/  R2UR UR4, R3 ;  /* 0x00000000030472ca */ /* 0x004fe400000e0000 */
[----:B------:R-:W-:-:S06]  /*0070*/  SHF.R.U32.HI R3, RZ, 0x7, R0 ;  /* 0x00000007ff037819 */ /* 0x000fcc0000011600 */
[----:B------:R-:W2:Y:S05]  /*0080*/  SHFL.IDX PT, R3, R3, RZ, 0x1f ;  /* 0x00001fff03037589 */ /* 0x000eaa00000e0000 */
[----:B------:R-:W-:Y:S02]  /*0090*/  USHF.R.S32.HI UR5, URZ, 0x1f, UR4 ;  /* 0x0000001f3f057899 */ /* 0x000fe40008011404 */
[----:B------:R-:W-:Y:S02]  /*00a0*/  ISETP.NE.OR P0, PT, RZ, UR4, !P1 ;  /* 0x00000004ff007c0c */ /* 0x000fe4000cf05670 */
[----:B------:R-:W-:-:S04]  /*00b0*/  ULEA.HI UR5, UR5, UR4, URZ, 0x2 ;  /* 0x0000000405057291 */ /* 0x000fc8000f8f103f */
[----:B------:R-:W-:-:S04]  /*00c0*/  ULOP3.LUT UR5, UR5, 0xfffffffc, URZ, 0xc0, !UPT ;  /* 0xfffffffc05057892 */ /* 0x000fc8000f8ec03f */
[----:B------:R-:W-:-:S03]  /*00d0*/  UIADD3 UR5, UR4, -UR5, URZ ;  /* 0x8000000504057290 */ /* 0x000fc6000fffe03f */
[----:B-1----:R-:W-:Y:S09]  /*00e0*/  @P0 BRA `(.L_x_1) ;  /* 0x00000000002c0947 */ /* 0x002ff20003800000 */
[----:B------:R-:W-:Y:S02]  /*00f0*/  ULDC.64 UR6, c[0x0][0x198] ;  /* 0x0000660000067ab9 */ /* 0x000fe40000000a00 */
[----:B------:R-:W-:Y:S02]  /*0100*/  UIADD3 UR8, UP0, UR6, 0xf0, URZ ;  /* 0x000000f006087890 */ /* 0x000fe4000ff1e03f */
[----:B------:R-:W-:Y:S02]  /*0110*/  UIADD3 UR10, UP1, UR6, 0x1f0, URZ ;  /* 0x000001f0060a7890 */ /* 0x000fe4000ff3e03f */
[----:B------:R-:W-:Y:S02]  /*0120*/  UIADD3 UR6, UP2, UR6, 0x2f0, URZ ;  /* 0x000002f006067890 */ /* 0x000fe4000ff5e03f */
[----:B------:R-:W-:Y:S02]  /*0130*/  UIADD3.X UR9, URZ, UR7, URZ, UP0, !UPT ;  /* 0x000000073f097290 */ /* 0x000fe400087fe43f */
[----:B------:R-:W-:-:S02]  /*0140*/  UIADD3.X UR11, URZ, UR7, URZ, UP1, !UPT ;  /* 0x000000073f0b7290 */ /* 0x000fc40008ffe43f */
[----:B------:R-:W-:-:S05]  /*0150*/  UIADD3.X UR7, URZ, UR7, URZ, UP2, !UPT ;  /* 0x000000073f077290 */ /* 0x000fca00097fe43f */
[----:B------:R1:W-:Y:S02]  /*0160*/  UTMACCTL.PF [UR8] ;  /* 0x00000000080079b9 */ /* 0x0003e40008040000 */
[----:B------:R1:W-:Y:S02]  /*0170*/  UTMACCTL.PF [UR10] ;  /* 0x000000000a0079b9 */ /* 0x0003e40008040000 */
[----:B------:R1:W-:Y:S02]  /*0180*/  UTMACCTL.PF [UR6] ;  /* 0x00000000060079b9 */ /* 0x0003e40008040000 */
[----:B-1----:R-:W-:Y:S01]  /*0190*/  NOP ;  /* 0x0000000000007918 */ /* 0x002fe20000000000 */
.L_x_1:
[----:B------:R-:W-:Y:S05]  /*01a0*/  BSYNC B0 ;  /* 0x0000000000007941 */ /* 0x000fea0003800000 */
.L_x_0:
[----:B------:R-:W1:Y:S01]  /*01b0*/  SHFL.IDX PT, R4, R2, RZ, 0x1f ;  /* 0x00001fff02047589 */ /* 0x000e6200000e0000 */
[----:B--2---:R-:W-:Y:S01]  /*01c0*/  R2UR UR37, R3 ;  /* 0x00000000032572ca */ /* 0x004fe200000e0000 */
[----:B------:R-:W-:-:S12]  /*01d0*/  UISETP.NE.AND UP0, UPT, UR5, 0x1, UPT ;  /* 0x000000010500788c */ /* 0x000fd8000bf05270 */
[----:B------:R-:W-:Y:S02]  /*01e0*/  UIADD3 UR7, UR37, -0x1, URZ ;  /* 0xffffffff25077890 */ /* 0x000fe4000fffe03f */
[----:B------:R-:W-:Y:S02]  /*01f0*/  UISETP.EQ.AND UP0, UPT, UR37, URZ, !UP0 ;  /* 0x0000003f2500728c */ /* 0x000fe4000c702270 */
[----:B------:R-:W-:Y:S02]  /*0200*/  UISETP.GE.U32.AND UP1, UPT, UR7, 0x4, UPT ;  /* 0x000000040700788c */ /* 0x000fe4000bf26070 */
[----:B------:R-:W-:Y:S01]  /*0210*/  USEL UR4, URZ, 0x1, !UP0 ;  /* 0x000000013f047887 */ /* 0x000fe2000c000000 */
[----:B-1----:R-:W-:-:S03]  /*0220*/  ISETP.NE.AND P0, PT, R4, RZ, PT ;  /* 0x000000ff0400720c */ /* 0x002fc60003f05270 */
[----:B------:R-:W-:-:S10]  /*0230*/  USEL UR4, UR4, 0x2, UP1 ;  /* 0x0000000204047887 */ /* 0x000fd40008800000 */
[----:B------:R-:W-:Y:S05]  /*0240*/  @P0 BRA `(.L_x_2) ;  /* 0x0000000000480947 */ /* 0x000fea0003800000 */
[----:B------:R-:W1:Y:S01]  /*0250*/  S2UR UR8, SR_CgaCtaId ;  /* 0x00000000000879c3 */ /* 0x000e620000008800 */
[----:B------:R-:W-:Y:S01]  /*0260*/  UMOV UR6, 0x400 ;  /* 0x0000040000067882 */ /* 0x000fe20000000000 */
[----:B------:R-:W-:Y:S01]  /*0270*/  UMOV UR9, 0x1 ;  /* 0x0000000100097882 */ /* 0x000fe20000000000 */
[----:B------:R-:W-:Y:S01]  /*0280*/  UMOV UR10, 0x80 ;  /* 0x00000080000a7882 */ /* 0x000fe20000000000 */
[----:B------:R-:W-:Y:S01]  /*0290*/  ELECT P0, URZ, PT ;  /* 0x00000000003f782f */ /* 0x000fe20003800000 */
[----:B------:R-:W-:-:S04]  /*02a0*/  UIADD3 UR10, -UR10, 0x100000, URZ ;  /* 0x001000000a0a7890 */ /* 0x000fc8000fffe13f */
[----:B------:R-:W-:Y:S02]  /*02b0*/  USHF.L.U32 UR11, UR10, 0xb, URZ ;  /* 0x0000000b0a0b7899 */ /* 0x000fe4000800063f */
[----:B------:R-:W-:Y:S02]  /*02c0*/  USHF.L.U32 UR10, UR10, 0x1, URZ ;  /* 0x000000010a0a7899 */ /* 0x000fe4000800063f */
[----:B-1----:R-:W-:Y:S02]  /*02d0*/  ULEA UR6, UR8, UR6, 0x18 ;  /* 0x0000000608067291 */ /* 0x002fe4000f8ec03f */
[----:B------:R-:W-:-:S04]  /*02e0*/  UIADD3 UR8, -UR9, 0x100000, URZ ;  /* 0x0010000009087890 */ /* 0x000fc8000fffe13f */
[----:B------:R-:W-:Y:S02]  /*02f0*/  USHF.L.U32 UR9, UR8, 0xb, URZ ;  /* 0x0000000b08097899 */ /* 0x000fe4000800063f */
[----:B------:R-:W-:Y:S01]  /*0300*/  USHF.L.U32 UR8, UR8, 0x1, URZ ;  /* 0x0000000108087899 */ /* 0x000fe2000800063f */
[----:B------:R-:W1:Y:S11]  /*0310*/  FENCE.VIEW.ASYNC.S ;  /* 0x00000000000073c6 */ /* 0x000e760000000000 */
[----:B-1----:R1:W2:Y:S01]  /*0320*/  SYNCS.EXCH.64 URZ, [UR6+0x2a050], UR8 ;  /* 0x02a05008063f75b2 */ /* 0x0022a20008000100 */
[----:B------:R1:W3:Y:S01]  /*0330*/  SYNCS.EXCH.64 URZ, [UR6+0x2a060], UR10 ;  /* 0x02a0600a063f75b2 */ /* 0x0002e20008000100 */
[----:B------:R1:W4:Y:S01]  /*0340*/  SYNCS.EXCH.64 URZ, [UR6+0x2a058], UR8 ;  /* 0x02a05808063f75b2 */ /* 0x0003220008000100 */
[----:B------:R1:W1:Y:S01]  /*0350*/  SYNCS.EXCH.64 URZ, [UR6+0x2a068], UR10 ;  /* 0x02a0680a063f75b2 */ /* 0x0002620008000100 */
[----:B------:R-:W-:Y:S01]  /*0360*/  NOP ;  /* 0x0000000000007918 */ /* 0x000fe20000000000 */
.L_x_2:
[----:B------:R-:W5:Y:S01]  /*0370*/  SHFL.IDX PT, R3, R2, RZ, 0x1f ;  /* 0x00001fff02037589 */ /* 0x000f6200000e0000 */
[----:B------:R-:W-:Y:S01]  /*0380*/  NOP ;  /* 0x0000000000007918 */ /* 0x000fe20000000000 */
[----:B-----5:R-:W-:-:S13]  /*0390*/  ISETP.NE.AND P0, PT, R3, RZ, PT ;  /* 0x000000ff0300720c */ /* 0x020fda0003f05270 */
[----:B------:R-:W-:Y:S05]  /*03a0*/  @P0 BRA `(.L_x_3) ;  /* 0x0000000000600947 */ /* 0x000fea0003800000 */
[----:B-1----:R-:W1:Y:S01]  /*03b0*/  S2UR UR8, SR_CgaCtaId ;  /* 0x00000000000879c3 */ /* 0x002e620000008800 */
[----:B------:R-:W-:Y:S01]  /*03c0*/  UMOV UR6, 0x400 ;  /* 0x0000040000067882 */ /* 0x000fe20000000000 */
[----:B------:R-:W-:Y:S01]  /*03d0*/  UMOV UR10, 0x1 ;  /* 0x00000001000a7882 */ /* 0x000fe20000000000 */
[----:B------:R-:W-:Y:S01]  /*03e0*/  UMOV UR9, 0x100 ;  /* 0x0000010000097882 */ /* 0x000fe20000000000 */
[----:B------:R-:W-:-:S04]  /*03f0*/  UIADD3 UR10, -UR10, 0x100000, URZ ;  /* 0x001000000a0a7890 */ /* 0x000fc8000fffe13f */
[----:B------:R-:W-:Y:S02]  /*0400*/  USHF.L.U32 UR11, UR10, 0xb, URZ ;  /* 0x0000000b0a0b7899 */ /* 0x000fe4000800063f */
[----:B------:R-:W-:Y:S01]  /*0410*/  USHF.L.U32 UR10, UR10, 0x1, URZ ;  /* 0x000000010a0a7899 */ /* 0x000fe2000800063f */
[----:B------:R-:W-:Y:S01]  /*0420*/  ELECT P0, URZ, PT ;  /* 0x00000000003f782f */ /* 0x000fe20003800000 */
[----:B-1----:R-:W-:Y:S02]  /*0430*/  ULEA UR6, UR8, UR6, 0x18 ;  /* 0x0000000608067291 */ /* 0x002fe4000f8ec03f */
[----:B------:R-:W-:-:S04]  /*0440*/  UIADD3 UR8, -UR9, 0x100000, URZ ;  /* 0x0010000009087890 */ /* 0x000fc8000fffe13f */
[----:B------:R-:W-:Y:S02]  /*0450*/  USHF.L.U32 UR9, UR8, 0xb, URZ ;  /* 0x0000000b08097899 */ /* 0x000fe4000800063f */
[----:B------:R-:W-:Y:S01]  /*0460*/  USHF.L.U32 UR8, UR8, 0x1, URZ ;  /* 0x0000000108087899 */ /* 0x000fe2000800063f */
[----:B------:R-:W1:Y:S03]  /*0470*/  FENCE.VIEW.ASYNC.S ;  /* 0x00000000000073c6 */ /* 0x000e660000000000 */
[----:B-1----:R1:W1:Y:S08]  /*0480*/  SYNCS.EXCH.64 URZ, [UR6+0x2a000], UR10 ;  /* 0x02a0000a063f75b2 */ /* 0x0022700008000100 */
[----:B------:R1:W1:Y:S01]  /*0490*/  SYNCS.EXCH.64 URZ, [UR6+0x2a028], UR8 ;  /* 0x02a02808063f75b2 */ /* 0x0002620008000100 */
        /* <DEDUP_REMOVED lines=8> */
[----:B------:R-:W-:Y:S01]  /*0520*/  NOP ;  /* 0x0000000000007918 */ /* 0x000fe20000000000 */
.L_x_3:
        /* <DEDUP_REMOVED lines=21> */
[----:B------:R-:W-:Y:S01]  /*0680*/  NOP ;  /* 0x0000000000007918 */ /* 0x000fe20000000000 */
.L_x_4:
[----:B------:R-:W5:Y:S01]  /*0690*/  SHFL.IDX PT, R3, R2, RZ, 0x1f ;  /* 0x00001fff02037589 */ /* 0x000f6200000e0000 */
[----:B------:R-:W-:Y:S01]  /*06a0*/  ELECT P0, URZ, PT ;  /* 0x00000000003f782f */ /* 0x000fe20003800000 */
[----:B------:R-:W-:Y:S01]  /*06b0*/  NOP ;  /* 0x0000000000007918 */ /* 0x000fe20000000000 */
[----:B-1----:R-:W-:Y:S02]  /*06c0*/  UMOV UR8, 0x80 ;  /* 0x0000008000087882 */ /* 0x002fe40000000000 */
[C---:B-----5:R-:W-:Y:S02]  /*06d0*/  ISETP.NE.OR P0, PT, R3.reuse, RZ, !P0 ;  /* 0x000000ff0300720c */ /* 0x060fe40004705670 */
[----:B------:R-:W-:-:S11]  /*06e0*/  ISETP.NE.AND P2, PT, R3, RZ, PT ;  /* 0x000000ff0300720c */ /* 0x000fd60003f45270 */
[----:B------:R-:W-:Y:S01]  /*06f0*/  VOTEU.ALL UP0, P0 ;  /* 0x00000000003f7886 */ /* 0x000fe20000000000 */
[----:B------:R-:W-:Y:S01]  /*0700*/  VOTEU.ALL UP2, P0 ;  /* 0x00000000003f7886 */ /* 0x000fe20000040000 */
[----:B------:R-:W-:Y:S01]  /*0710*/  VOTEU.ALL UP3, P0 ;  /* 0x00000000003f7886 */ /* 0x000fe20000060000 */
[----:B------:R-:W-:Y:S02]  /*0720*/  VOTEU.ALL UP4, P0 ;  /* 0x00000000003f7886 */ /* 0x000fe40000080000 */
[----:B------:R-:W1:Y:S01]  /*0730*/  @!UP0 S2UR UR10, SR_CgaCtaId ;  /* 0x00000000000a89c3 */ /* 0x000e620000008800 */
[----:B------:R-:W-:Y:S01]  /*0740*/  @!UP0 UMOV UR6, 0x400 ;  /* 0x0000040000068882 */ /* 0x000fe20000000000 */
[----:B------:R-:W-:-:S04]  /*0750*/  @!UP0 UIADD3 UR8, -UR8, 0x100000, URZ ;  /* 0x0010000008088890 */ /* 0x000fc8000fffe13f */
[----:B------:R-:W-:Y:S02]  /*0760*/  @!UP0 USHF.L.U32 UR9, UR8, 0xb, URZ ;  /* 0x0000000b08098899 */ /* 0x000fe4000800063f */
[----:B------:R-:W-:Y:S02]  /*0770*/  @!UP0 USHF.L.U32 UR8, UR8, 0x1, URZ ;  /* 0x0000000108088899 */ /* 0x000fe4000800063f */
[----:B-1----:R-:W-:Y:S01]  /*0780*/  @!UP0 ULEA UR6, UR10, UR6, 0x18 ;  /* 0x000000060a068291 */ /* 0x002fe2000f8ec03f */
[----:B------:R-:W-:Y:S01]  /*0790*/  VOTEU.ALL UP0, P0 ;  /* 0x00000000003f7886 */ /* 0x000fe20000000000 */
[----:B------:R-:W1:Y:S10]  /*07a0*/  FENCE.VIEW.ASYNC.S ;  /* 0x00000000000073c6 */ /* 0x000e740000000000 */
[----:B-1----:R1:W1:Y:S01]  /*07b0*/  @!UP0 SYNCS.EXCH.64 URZ, [UR6+0x2a090], UR8 ;  /* 0x02a09008063f85b2 */ /* 0x0022620008000100 */
[----:B------:R1:W1:Y:S01]  /*07c0*/  @!UP2 SYNCS.EXCH.64 URZ, [UR6+0x2a098], UR8 ;  /* 0x02a09808063fa5b2 */ /* 0x0002620008000100 */
[----:B------:R1:W1:Y:S01]  /*07d0*/  @!UP3 SYNCS.EXCH.64 URZ, [UR6+0x2a0a0], UR8 ;  /* 0x02a0a008063fb5b2 */ /* 0x0002620008000100 */
[----:B------:R1:W1:Y:S01]  /*07e0*/  @!UP4 SYNCS.EXCH.64 URZ, [UR6+0x2a0a8], UR8 ;  /* 0x02a0a808063fc5b2 */ /* 0x0002620008000100 */
[----:B------:R-:W-:Y:S01]  /*07f0*/  NOP ;  /* 0x0000000000007918 */ /* 0x000fe20000000000 */
[----:B------:R-:W-:Y:S05]  /*0800*/  @P2 BRA `(.L_x_5) ;  /* 0x0000000000582947 */ /* 0x000fea0003800000 */
[----:B-1----:R-:W1:Y:S01]  /*0810*/  S2UR UR8, SR_CgaCtaId ;  /* 0x00000000000879c3 */ /* 0x002e620000008800 */
        /* <DEDUP_REMOVED lines=12> */
[----:B-1----:R1:W1:Y:S01]  /*08e0*/  SYNCS.EXCH.64 URZ, [UR6+0x2a0c0], UR8 ;  /* 0x02a0c008063f75b2 */ /* 0x0022620008000100 */
        /* <DEDUP_REMOVED lines=8> */
.L_x_5:
[----:B------:R-:W-:Y:S01]  /*0970*/  ISETP.NE.AND P0, PT, RZ, UR37, PT ;  /* 0x00000025ff007c0c */ /* 0x000fe2000bf05270 */
[----:B------:R-:W-:Y:S01]  /*0980*/  NOP ;  /* 0x0000000000007918 */ /* 0x000fe20000000000 */
[----:B------:R-:W-:Y:S01]  /*0990*/  MOV R2, UR5 ;  /* 0x0000000500027c02 */ /* 0x000fe20008000f00 */
[----:B-1234-:R-:W-:Y:S03]  /*09a0*/  BAR.SYNC.DEFER_BLOCKING 0x0 ;  /* 0x0000000000007b1d */ /* 0x01efe60000010000 */
[----:B------:R-:W-:-:S07]  /*09b0*/  ISETP.EQ.AND P2, PT, R2, 0x1, P1 ;  /* 0x000000010200780c */ /* 0x000fce0000f42270 */
[----:B------:R-:W-:Y:S06]  /*09c0*/  @!P0 BRA `(.L_x_6) ;  /* 0x000000e4006c8947 */ /* 0x000fec0003800000 */
[----:B------:R-:W-:-:S06]  /*09d0*/  UISETP.GT.U32.AND UP0, UPT, UR7, 0x3, UPT ;  /* 0x000000030700788c */ /* 0x000fcc000bf04070 */
[----:B------:R-:W-:-:S13]  /*09e0*/  PLOP3.LUT P0, PT, PT, PT, UP0, 0x80, 0x0 ;  /* 0x000000000000781c */ /* 0x000fda0003f0f008 */
[----:B------:R-:W-:Y:S05]  /*09f0*/  @P0 EXIT ;  /* 0x000000000000094d */ /* 0x000fea0003800000 */
.L_x_7:
[----:B------:R-:W-:-:S08]  /*0a00*/  NOP ;  /* 0x0000000000007918 */ /* 0x000fd00000000000 */
[----:B------:R-:W1:Y:S02]  /*0a10*/  USETMAXREG.TRY_ALLOC.CTAPOOL UP0, 0xf0 ;  /* 0x000000f0000079c8 */ /* 0x000e640008000600 */
[----:B-1----:R-:W-:-:S13]  /*0a20*/  PLOP3.LUT P0, PT, PT, PT, UP0, 0x80, 0x0 ;  /* 0x000000000000781c */ /* 0x002fda0003f0f008 */
[----:B------:R-:W-:Y:S05]  /*0a30*/  @!P0 BRA `(.L_x_7) ;  /* 0xfffffffc00f08947 */ /* 0x000fea000383ffff */
[----:B------:R-:W-:Y:S01]  /*0a40*/  UISETP.NE.AND UP0, UPT, UR37, 0x1, UPT ;  /* 0x000000012500788c */ /* 0x000fe2000bf05270 */
[----:B------:R-:W1:Y:S01]  /*0a50*/  S2UR UR42, SR_CTAID.X ;  /* 0x00000000002a79c3 */ /* 0x000e620000002500 */
[----:B------:R-:W-:Y:S01]  /*0a60*/  UMOV UR5, URZ ;  /* 0x0000003f00057c82 */ /* 0x000fe20008000000 */
[----:B------:R-:W-:-:S03]  /*0a70*/  UMOV UR6, URZ ;  /* 0x0000003f00067c82 */ /* 0x000fc60008000000 */
[----:B------:R-:W-:-:S13]  /*0a80*/  PLOP3.LUT P0, PT, PT, PT, UP0, 0x80, 0x0 ;  /* 0x000000000000781c */ /* 0x000fda0003f0f008 */
[----:B------:R-:W-:Y:S05]  /*0a90*/  @!P0 BRA `(.L_x_8) ;  /* 0x00000000003c8947 */ /* 0x000fea0003800000 */
[----:B------:R-:W-:Y:S01]  /*0aa0*/  UISETP.NE.AND UP0, UPT, UR37, 0x2, UPT ;  /* 0x000000022500788c */ /* 0x000fe2000bf05270 */
[----:B------:R-:W-:-:S05]  /*0ab0*/  UMOV UR6, 0x1 ;  /* 0x0000000100067882 */ /* 0x000fca0000000000 */
[----:B------:R-:W-:-:S13]  /*0ac0*/  PLOP3.LUT P1, PT, PT, PT, UP0, 0x80, 0x0 ;  /* 0x000000000000781c */ /* 0x000fda0003f2f008 */
[----:B------:R-:W-:Y:S05]  /*0ad0*/  @!P1 BRA `(.L_x_8) ;  /* 0x00000000002c9947 */ /* 0x000fea0003800000 */
[----:B------:R-:W-:-:S06]  /*0ae0*/  UISETP.NE.AND UP0, UPT, UR37, 0x3, UPT ;  /* 0x000000032500788c */ /* 0x000fcc000bf05270 */
[----:B------:R-:W-:-:S13]  /*0af0*/  PLOP3.LUT P1, PT, PT, PT, UP0, 0x80, 0x0 ;  /* 0x000000000000781c */ /* 0x000fda0003f2f008 */
[----:B------:R-:W-:Y:S05]  /*0b00*/  @!P1 BRA `(.L_x_9) ;  /* 0x0000000000189947 */ /* 0x000fea0003800000 */
[----:B------:R-:W-:-:S11]  /*0b10*/  UISETP.NE.AND UP0, UPT, UR37, 0x4, UPT ;  /* 0x000000042500788c */ /* 0x000fd6000bf05270 */
[----:B------:R-:W-:Y:S01]  /*0b20*/  @!UP0 UMOV UR5, 0x1 ;  /* 0x0000000100058882 */ /* 0x000fe20000000000 */
[----:B------:R-:W-:Y:S01]  /*0b30*/  @!UP0 UMOV UR6, 0x1 ;  /* 0x0000000100068882 */ /* 0x000fe20000000000 */
[----:B------:R-:W-:Y:S01]  /*0b40*/  @UP0 UMOV UR5, URZ ;  /* 0x0000003f00050c82 */ /* 0x000fe20008000000 */
[----:B------:R-:W-:Y:S01]  /*0b50*/  @UP0 UMOV UR6, URZ ;  /* 0x0000003f00060c82 */ /* 0x000fe20008000000 */
[----:B------:R-:W-:Y:S05]  /*0b60*/  BRA `(.L_x_8) ;  /* 0x0000000000087947 */ /* 0x000fea0003800000 */
.L_x_9:
[----:B------:R-:W-:Y:S01]  /*0b70*/  UMOV UR5, 0x1 ;  /* 0x0000000100057882 */ /* 0x000fe20000000000 */
[----:B------:R-:W-:-:S05]  /*0b80*/  UMOV UR6, URZ ;  /* 0x0000003f00067c82 */ /* 0x000fca0008000000 */
.L_x_8:
[----:B------:R-:W-:Y:S05]  /*0b90*/  @!P0 BRA `(.L_x_10) ;  /* 0x00000000003c8947 */ /* 0x000fea0003800000 */
[----:B------:R-:W-:-:S06]  /*0ba0*/  UISETP.NE.AND UP0, UPT, UR37, 0x2, UPT ;  /* 0x000000022500788c */ /* 0x000fcc000bf05270 */
[----:B------:R-:W-:-:S13]  /*0bb0*/  PLOP3.LUT P0, PT, PT, PT, UP0, 0x80, 0x0 ;  /* 0x000000000000781c */ /* 0x000fda0003f0f008 */
[----:B------:R-:W-:Y:S05]  /*0bc0*/  @!P0 BRA `(.L_x_11) ;  /* 0x0000000000288947 */ /* 0x000fea0003800000 */
[----:B------:R-:W-:-:S06]  /*0bd0*/  UISETP.NE.AND UP0, UPT, UR37, 0x3, UPT ;  /* 0x000000032500788c */ /* 0x000fcc000bf05270 */
[----:B------:R-:W-:-:S13]  /*0be0*/  PLOP3.LUT P0, PT, PT, PT, UP0, 0x80, 0x0 ;  /* 0x000000000000781c */ /* 0x000fda0003f0f008 */
[----:B------:R-:W-:Y:S05]  /*0bf0*/  @!P0 BRA `(.L_x_12) ;  /* 0x0000000000148947 */ /* 0x000fea0003800000 */
[----:B------:R-:W-:-:S06]  /*0c00*/  UISETP.NE.AND UP0, UPT, UR37, 0x4, UPT ;  /* 0x000000042500788c */ /* 0x000fcc000bf05270 */
[----:B------:R-:W-:-:S13]  /*0c10*/  PLOP3.LUT P0, PT, PT, PT, UP0, 0x80, 0x0 ;  /* 0x000000000000781c */ /* 0x000fda0003f0f008 */
[----:B------:R-:W-:Y:S05]  /*0c20*/  @P0 BRA `(.L_x_13) ;  /* 0x00000000001c0947 */ /* 0x000fea0003800000 */
[----:B-1----:R-:W-:Y:S01]  /*0c30*/  ULEA UR42, UR42, 0x3, 0x1 ;  /* 0x000000032a2a7891 */ /* 0x002fe2000f8e083f */
[----:B------:R-:W-:Y:S11]  /*0c40*/  BRA `(.L_x_13) ;  /* 0x0000000000147947 */ /* 0x000ff60003800000 */
.L_x_12:
[----:B-1----:R-:W-:Y:S01]  /*0c50*/  ULEA UR42, UR42, 0x2, 0x1 ;  /* 0x000000022a2a7891 */ /* 0x002fe2000f8e083f */
[----:B------:R-:W-:Y:S11]  /*0c60*/  BRA `(.L_x_13) ;  /* 0x00000000000c7947 */ /* 0x000ff60003800000 */
.L_x_11:
[----:B-1----:R-:W-:Y:S01]  /*0c70*/  ULEA UR42, UR42, 0x1, 0x1 ;  /* 0x000000012a2a7891 */ /* 0x002fe2000f8e083f */
[----:B------:R-:W-:Y:S11]  /*0c80*/  BRA `(.L_x_13) ;  /* 0x0000000000047947 */ /* 0x000ff60003800000 */
.L_x_10:
[----:B-1----:R-:W-:-:S12]  /*0c90*/  USHF.L.U32 UR42, UR42, 0x1, URZ ;  /* 0x000000012a2a7899 */ /* 0x002fd8000800063f */
.L_x_13:
[----:B------:R-:W-:-:S04]  /*0ca0*/  ULOP3.LUT UR8, UR4, 0x1, URZ, 0xfc, !UPT ;  /* 0x0000000104087892 */ /* 0x000fc8000f8efc3f */
[----:B------:R-:W-:-:S06]  /*0cb0*/  UISETP.NE.AND UP0, UPT, UR8, 0x3, UPT ;  /* 0x000000030800788c */ /* 0x000fcc000bf05270 */
[----:B------:R-:W-:-:S13]  /*0cc0*/  PLOP3.LUT P0, PT, PT, PT, UP0, 0x80, 0x0 ;  /* 0x000000000000781c */ /* 0x000fda0003f0f008 */
[----:B------:R-:W-:Y:S05]  /*0cd0*/  @!P0 BRA `(.L_x_14) ;  /* 0x0000000000048947 */ /* 0x000fea0003800000 */
[----:B-1----:R-:W-:Y:S01]  /*0ce0*/  BPT.TRAP 0x1 ;  /* 0x000000040000795c */ /* 0x002fe20000300000 */
.L_x_14:
[----:B------:R-:W2:Y:S01]  /*0cf0*/  S2UR UR8, SR_CgaCtaId ;  /* 0x00000000000879c3 */ /* 0x000ea20000008800 */
[----:B------:R-:W-:Y:S01]  /*0d00*/  UMOV UR36, 0x400 ;  /* 0x0000040000247882 */ /* 0x000fe20000000000 */
[----:B------:R-:W-:Y:S02]  /*0d10*/  MOV R2, UR5 ;  /* 0x0000000500027c02 */ /* 0x000fe40008000f00 */
[----:B------:R-:W-:Y:S02]  /*0d20*/  SHF.R.S32.HI R3, RZ, 0x1f, R0 ;  /* 0x0000001fff037819 */ /* 0x000fe40000011400 */
[----:B------:R-:W-:Y:S02]  /*0d30*/  SHF.L.U32 R2, R2, 0x1f, RZ ;  /* 0x0000001f02027819 */ /* 0x000fe400000006ff */
[----:B------:R-:W-:-:S04]  /*0d40*/  LEA.HI R3, R3, R0, RZ, 0x7 ;  /* 0x0000000003037211 */ /* 0x000fc800078f38ff */
[----:B------:R-:W-:-:S04]  /*0d50*/  LOP3.LUT R3, R3, 0xffffff80, RZ, 0xc0, !PT ;  /* 0xffffff8003037812 */ /* 0x000fc800078ec0ff */
[----:B------:R-:W-:-:S04]  /*0d60*/  IADD3 R3, -R3, R0, RZ ;  /* 0x0000000003037210 */ /* 0x000fc80007ffe1ff */
[----:B------:R-:W-:Y:S01]  /*0d70*/  SHF.R.S32.HI R0, RZ, 0x1f, R3 ;  /* 0x0000001fff007819 */ /* 0x000fe20000011403 */
[----:B--2---:R-:W-:-:S03]  /*0d80*/  ULEA UR36, UR8, UR36, 0x18 ;  /* 0x0000002408247291 */ /* 0x004fc6000f8ec03f */
[----:B------:R-:W-:Y:S01]  /*0d90*/  LEA.HI R0, R0, R3, RZ, 0x2 ;  /* 0x0000000300007211 */ /* 0x000fe200078f10ff */
[----:B------:R-:W-:-:S03]  /*0da0*/  ULEA UR8, UR6, UR36, 0x3 ;  /* 0x0000002406087291 */ /* 0x000fc6000f8e183f */
[----:B------:R-:W-:-:S04]  /*0db0*/  LOP3.LUT R0, R0, 0x7ffffffc, RZ, 0xc0, !PT ;  /* 0x7ffffffc00007812 */ /* 0x000fc800078ec0ff */
[----:B------:R-:W-:Y:S02]  /*0dc0*/  IADD3 R0, R3, -R0, RZ ;  /* 0x8000000003007210 */ /* 0x000fe40007ffe0ff */
[----:B------:R-:W2:Y:S02]  /*0dd0*/  SYNCS.PHASECHK.TRANS64.TRYWAIT P1, [UR8+0x2a050], R2 ;  /* 0x02a05002ff0075a7 */ /* 0x000ea40008020148 */
[----:B--2---:R-:W-:Y:S05]  /*0de0*/  @!P1 BRA `(.L_x_15) ;  /* 0x000000fc00f89947 */ /* 0x004fea0003800000 */
.L_x_111:
[----:B------:R-:W-:Y:S01]  /*0df0*/  IMAD.SHL.U32 R4, R0, 0x2, RZ ;  /* 0x0000000200047824 */ /* 0x000fe200078e00ff */
[----:B------:R-:W-:Y:S06]  /*0e00*/  @!P0 BRA `(.L_x_16) ;  /* 0x0000000000048947 */ /* 0x000fec0003800000 */
[----:B-1----:R-:W-:Y:S01]  /*0e10*/  BPT.TRAP 0x1 ;  /* 0x000000040000795c */ /* 0x002fe20000300000 */
.L_x_16:
[----:B------:R-:W-:Y:S01]  /*0e20*/  SHF.L.U32 R6, RZ, 0x1f, RZ ;  /* 0x0000001fff067819 */ /* 0x000fe200000006ff */
[----:B------:R-:W-:Y:S01]  /*0e30*/  UIADD3 UR41, UR36, 0x2a090, URZ ;  /* 0x0002a09024297890 */ /* 0x000fe2000fffe03f */
[----:B------:R-:W-:Y:S02]  /*0e40*/  ISETP.NE.AND P2, PT, RZ, UR7, PT ;  /* 0x00000007ff007c0c */ /* 0x000fe4000bf45270 */
[----:B------:R-:W3:Y:S02]  /*0e50*/  SYNCS.PHASECHK.TRANS64.TRYWAIT P1, [UR36+0x2a000], R6 ;  /* 0x02a00006ff0075a7 */ /* 0x000ee40008020164 */
[----:B---3--:R-:W-:Y:S09]  /*0e60*/  @!P1 BRA `(.L_x_17) ;  /* 0x000000fc00f09947 */ /* 0x008ff20003800000 */
.L_x_112:
[----:B------:R-:W-:Y:S01]  /*0e70*/  ULEA UR38, UR37, UR41, 0x3 ;  /* 0x0000002925267291 */ /* 0x000fe2000f8e183f */
[----:B------:R-:W-:-:S04]  /*0e80*/  SEL R0, RZ, 0x1, P2 ;  /* 0x00000001ff007807 */ /* 0x000fc80001000000 */
[----:B------:R-:W-:-:S04]  /*0e90*/  SHF.L.U32 R0, R0, 0x1f, RZ ;  /* 0x0000001f00007819 */ /* 0x000fc800000006ff */
[----:B------:R-:W3:Y:S02]  /*0ea0*/  SYNCS.PHASECHK.TRANS64.TRYWAIT P1, [UR38+-0x8], R0 ;  /* 0xfffff800ff0075a7 */ /* 0x000ee40008020166 */
[----:B---3--:R-:W-:Y:S05]  /*0eb0*/  @!P1 BRA `(.L_x_18) ;  /* 0x000000fc00f49947 */ /* 0x008fea0003800000 */
.L_x_113:
[----:B------:R-:W-:Y:S01]  /*0ec0*/  USHF.R.U32.HI UR5, URZ, 0x4, UR36 ;  /* 0x000000043f057899 */ /* 0x000fe20008011624 */
[----:B------:R-:W-:Y:S01]  /*0ed0*/  WARPGROUP.ARRIVE ;  /* 0x00000000000079c5 */ /* 0x000fe20000000000 */
[----:B------:R-:W-:Y:S01]  /*0ee0*/  UIADD3 UR8, UR36, 0x7000, URZ ;  /* 0x0000700024087890 */ /* 0x000fe2000fffe03f */
[C---:B--2---:R-:W-:Y:S01]  /*0ef0*/  IADD3 R0, R4.reuse, 0x1, RZ ;  /* 0x0000000104007810 */ /* 0x044fe20007ffe0ff */
[----:B------:R-:W-:Y:S01]  /*0f00*/  ULOP3.LUT UR5, UR5, 0x3fff, URZ, 0xc0, !UPT ;  /* 0x00003fff05057892 */ /* 0x000fe2000f8ec03f */
[C---:B------:R-:W-:Y:S01]  /*0f10*/  IADD3 R2, R4.reuse, 0x8, RZ ;  /* 0x0000000804027810 */ /* 0x040fe20007ffe0ff */
[----:B------:R-:W-:Y:S01]  /*0f20*/  USHF.R.U32.HI UR8, URZ, 0x4, UR8 ;  /* 0x000000043f087899 */ /* 0x000fe20008011608 */
[C---:B------:R-:W-:Y:S01]  /*0f30*/  IADD3 R7, R4.reuse, 0x68, RZ ;  /* 0x0000006804077810 */ /* 0x040fe20007ffe0ff */
[----:B------:R-:W-:Y:S01]  /*0f40*/  ULOP3.LUT UR5, UR5, 0x10000, URZ, 0xfc, !UPT ;  /* 0x0001000005057892 */ /* 0x000fe2000f8efc3f */
[----:B------:R-:W-:Y:S01]  /*0f50*/  VIADD R9, R4, 0x78 ;  /* 0x0000007804097836 */ /* 0x000fe20000000000 */
[----:B------:R-:W-:-:S02]  /*0f60*/  ULOP3.LUT UR39, UR8, 0x3fff, URZ, 0xc0, !UPT ;  /* 0x00003fff08277892 */ /* 0x000fc4000f8ec03f */
[----:B------:R-:W-:Y:S02]  /*0f70*/  UIMAD UR6, UR6, 0x380, UR5 ;  /* 0x00000380060678a4 */ /* 0x000fe4000f8e0205 */
[----:B------:R-:W-:Y:S01]  /*0f80*/  ULOP3.LUT UR40, UR39, 0x10000, URZ, 0xfc, !UPT ;  /* 0x0001000027287892 */ /* 0x000fe2000f8efc3f */
[----:B------:R-:W-:Y:S01]  /*0f90*/  UMOV UR17, 0xc0000010 ;  /* 0xc000001000117882 */ /* 0x000fe20000000000 */
[----:B------:R-:W-:Y:S01]  /*0fa0*/  UMOV UR19, 0xc0000010 ;  /* 0xc000001000137882 */ /* 0x000fe20000000000 */
[----:B------:R-:W-:Y:S02]  /*0fb0*/  UIADD3 UR20, UR6, 0x80, URZ ;  /* 0x0000008006147890 */ /* 0x000fe4000fffe03f */
[----:B------:R-:W-:Y:S02]  /*0fc0*/  UMOV UR16, UR6 ;  /* 0x0000000600107c82 */ /* 0x000fe40008000000 */
[----:B------:R-:W-:Y:S01]  /*0fd0*/  UMOV UR18, UR40 ;  /* 0x0000002800127c82 */ /* 0x000fe20008000000 */
[----:B------:R-:W-:Y:S01]  /*0fe0*/  UIADD3 UR22, UR40, 0x100, URZ ;  /* 0x0000010028167890 */ /* 0x000fe2000fffe03f */
[----:B------:R-:W-:Y:S01]  /*0ff0*/  HGMMA.64x128x16.F32 R24, gdesc[UR16], RZ, !UPT, gsb0 ;  /* 0x01e00000101879f0 */ /* 0x000fe2000c0008ff */
[----:B------:R-:W-:Y:S01]  /*1000*/  UMOV UR21, 0xc0000010 ;  /* 0xc000001000157882 */ /* 0x000fe20000000000 */
[----:B------:R-:W-:Y:S01]  /*1010*/  UMOV UR23, 0xc0000010 ;  /* 0xc000001000177882 */ /* 0x000fe20000000000 */
[----:B------:R-:W-:-:S02]  /*1020*/  UIADD3 UR24, UR6, 0x100, URZ ;  /* 0x0000010006187890 */ /* 0x000fc4000fffe03f */
[----:B------:R-:W-:Y:S01]  /*1030*/  UIADD3 UR26, UR40, 0x200, URZ ;  /* 0x00000200281a7890 */ /* 0x000fe2000fffe03f */
[----:B------:R-:W-:Y:S01]  /*1040*/  UMOV UR25, 0xc0000010 ;  /* 0xc000001000197882 */ /* 0x000fe20000000000 */
[----:B------:R-:W-:Y:S01]  /*1050*/  UMOV UR27, 0xc0000010 ;  /* 0xc0000010001b7882 */ /* 0x000fe20000000000 */
[----:B------:R-:W-:Y:S02]  /*1060*/  UIADD3 UR28, UR6, 0x180, URZ ;  /* 0x00000180061c7890 */ /* 0x000fe4000fffe03f */
[----:B------:R-:W-:Y:S01]  /*1070*/  UIADD3 UR30, UR40, 0x300, URZ ;  /* 0x00000300281e7890 */ /* 0x000fe2000fffe03f */
[----:B------:R-:W-:Y:S01]  /*1080*/  UMOV UR29, 0xc0000010 ;  /* 0xc0000010001d7882 */ /* 0x000fe20000000000 */
[----:B------:R-:W-:Y:S01]  /*1090*/  UMOV UR31, 0xc0000010 ;  /* 0xc0000010001f7882 */ /* 0x000fe20000000000 */
[----:B------:R-:W-:Y:S02]  /*10a0*/  UIADD3 UR32, UR6, 0x200, URZ ;  /* 0x0000020006207890 */ /* 0x000fe4000fffe03f */
[----:B------:R-:W-:Y:S01]  /*10b0*/  UIADD3 UR34, UR40, 0x400, URZ ;  /* 0x0000040028227890 */ /* 0x000fe2000fffe03f */
        /* <DEDUP_REMOVED lines=10> */
[----:B------:R-:W-:Y:S01]  /*1160*/  ULDC UR5, c[0x0][0x28c] ;  /* 0x0000a30000057ab9 */ /* 0x000fe20000000800 */
[----:B------:R-:W-:Y:S01]  /*1170*/  ULDC UR6, c[0x0][0x28c] ;  /* 0x0000a30000067ab9 */ /* 0x000fe20000000800 */
[----:B------:R-:W-:Y:S01]  /*1180*/  ISETP.GE.AND P6, PT, R0, UR5, PT ;  /* 0x0000000500007c0c */ /* 0x000fe2000bfc6270 */
[----:B------:R-:W-:Y:S01]  /*1190*/  ULDC UR5, c[0x0][0x28c] ;  /* 0x0000a30000057ab9 */ /* 0x000fe20000000800 */
[----:B------:R-:W-:Y:S01]  /*11a0*/  IADD3 R0, R4, 0x9, RZ ;  /* 0x0000000904007810 */ /* 0x000fe20007ffe0ff */
[----:B------:R-:W-:Y:S01]  /*11b0*/  USHF.L.U32 UR7, UR7, 0x3, URZ ;  /* 0x0000000307077899 */ /* 0x000fe2000800063f */
[----:B------:R-:W-:Y:S01]  /*11c0*/  ISETP.GE.AND P1, PT, R2, UR6, PT ;  /* 0x0000000602007c0c */ /* 0x000fe2000bf26270 */
[----:B------:R-:W-:Y:S01]  /*11d0*/  ULDC UR6, c[0x0][0x28c] ;  /* 0x0000a30000067ab9 */ /* 0x000fe20000000800 */
[----:B------:R-:W-:Y:S01]  /*11e0*/  ISETP.GE.AND P2, PT, R0, UR5, PT ;  /* 0x0000000500007c0c */ /* 0x000fe2000bf46270 */
[C---:B------:R-:W-:Y:S01]  /*11f0*/  VIADD R0, R4.reuse, 0x11 ;  /* 0x0000001104007836 */ /* 0x040fe20000000000 */
[----:B------:R-:W-:Y:S01]  /*1200*/  ULDC UR5, c[0x0][0x28c] ;  /* 0x0000a30000057ab9 */ /* 0x000fe20000000800 */
[----:B------:R-:W-:Y:S01]  /*1210*/  IADD3 R2, R4, 0x10, RZ ;  /* 0x0000001004027810 */ /* 0x000fe20007ffe0ff */
[----:B------:R-:W-:-:S02]  /*1220*/  ULOP3.LUT UR7, UR7, 0x8, URZ, 0xc, !UPT ;  /* 0x0000000807077892 */ /* 0x000fc4000f8e0c3f */
[----:B------:R-:W-:Y:S01]  /*1230*/  ISETP.GE.AND P4, PT, R0, UR5, PT ;  /* 0x0000000500007c0c */ /* 0x000fe2000bf86270 */
[----:B------:R-:W-:Y:S01]  /*1240*/  ULDC UR5, c[0x0][0x28c] ;  /* 0x0000a30000057ab9 */ /* 0x000fe20000000800 */
[----:B------:R-:W-:Y:S02]  /*1250*/  IADD3 R0, R4, 0x19, RZ ;  /* 0x0000001904007810 */ /* 0x000fe40007ffe0ff */
[----:B------:R-:W-:Y:S01]  /*1260*/  ISETP.GE.AND P3, PT, R2, UR6, PT ;  /* 0x0000000602007c0c */ /* 0x000fe2000bf66270 */
[----:B------:R-:W-:Y:S01]  /*1270*/  ULDC UR6, c[0x0][0x28c] ;  /* 0x0000a30000067ab9 */ /* 0x000fe20000000800 */
[----:B------:R-:W-:-:S04]  /*1280*/  IADD3 R2, R4, 0x18, RZ ;  /* 0x0000001804027810 */ /* 0x000fc80007ffe0ff */
[----:B------:R-:W-:Y:S01]  /*1290*/  ISETP.GE.AND P5, PT, R2, UR6, PT ;  /* 0x0000000602007c0c */ /* 0x000fe2000bfa6270 */
[----:B------:R-:W-:Y:S01]  /*12a0*/  VIADD R2, R4, 0x50 ;  /* 0x0000005004027836 */ /* 0x000fe20000000000 */
[----:B------:R-:W-:Y:S01]  /*12b0*/  ULDC UR6, c[0x0][0x604] ;  /* 0x0001810000067ab9 */ /* 0x000fe20000000800 */
[----:B------:R-:W-:Y:S02]  /*12c0*/  WARPGROUP.DEPBAR.LE gsb0, 0x0 ;  /* 0x00008000000079c5 */ /* 0x000fe40000010000 */
[----:B------:R-:W-:-:S06]  /*12d0*/  WARPGROUP.ARRIVE ;  /* 0x00000000000079c5 */ /* 0x000fcc0000000000 */
[----:B------:R-:W-:Y:S03]  /*12e0*/  HGMMA.64x128x16.F32 R24, gdesc[UR20], R24, gsb0 ;  /* 0x01e00000141879f0 */ /* 0x000fe60008000818 */
[----:B------:R-:W-:Y:S02]  /*12f0*/  WARPGROUP.DEPBAR.LE gsb0, 0x0 ;  /* 0x00008000000079c5 */ /* 0x000fe40000010000 */
[----:B------:R-:W-:-:S07]  /*1300*/  WARPGROUP.ARRIVE ;  /* 0x00000000000079c5 */ /* 0x000fce0000000000 */
        /* <DEDUP_REMOVED lines=14> */
[----:B------:R-:W-:Y:S02]  /*13f0*/  FSEL R25, R25, -INF , !P6 ;  /* 0xff80000019197808 */ /* 0x000fe40007000000 */
[----:B------:R-:W-:Y:S02]  /*1400*/  FSEL R27, R27, -INF , !P6 ;  /* 0xff8000001b1b7808 */ /* 0x000fe40007000000 */
[----:B------:R-:W-:Y:S01]  /*1410*/  ISETP.GE.AND P6, PT, R0, UR5, PT ;  /* 0x0000000500007c0c */ /* 0x000fe2000bfc6270 */
[----:B------:R-:W-:Y:S01]  /*1420*/  ULDC UR5, c[0x0][0x28c] ;  /* 0x0000a30000057ab9 */ /* 0x000fe20000000800 */
[----:B------:R-:W-:-:S02]  /*1430*/  IADD3 R0, R4, 0x20, RZ ;  /* 0x0000002004007810 */ /* 0x000fc40007ffe0ff */
[----:B------:R-:W-:Y:S02]  /*1440*/  FSEL R28, R28, -INF , !P1 ;  /* 0xff8000001c1c7808 */ /* 0x000fe40004800000 */
[----:B------:R-:W-:Y:S02]  /*1450*/  FSEL R30, R30, -INF , !P1 ;  /* 0xff8000001e1e7808 */ /* 0x000fe40004800000 */
[----:B------:R-:W-:Y:S01]  /*1460*/  ISETP.GE.AND P1, PT, R0, UR5, PT ;  /* 0x0000000500007c0c */ /* 0x000fe2000bf26270 */
[----:B------:R-:W-:Y:S01]  /*1470*/  ULDC UR5, c[0x0][0x28c] ;  /* 0x0000a30000057ab9 */ /* 0x000fe20000000800 */
[----:B------:R-:W-:Y:S02]  /*1480*/  IADD3 R0, R4, 0x21, RZ ;  /* 0x0000002104007810 */ /* 0x000fe40007ffe0ff */
[----:B------:R-:W-:Y:S02]  /*1490*/  FSEL R29, R29, -INF , !P2 ;  /* 0xff8000001d1d7808 */ /* 0x000fe40005000000 */
[----:B------:R-:W-:-:S02]  /*14a0*/  FSEL R31, R31, -INF , !P2 ;  /* 0xff8000001f1f7808 */ /* 0x000fc40005000000 */
[----:B------:R-:W-:Y:S01]  /*14b0*/  ISETP.GE.AND P2, PT, R0, UR5, PT ;  /* 0x0000000500007c0c */ /* 0x000fe2000bf46270 */
[----:B------:R-:W-:Y:S01]  /*14c0*/  VIADD R0, R4, 0x28 ;  /* 0x0000002804007836 */ /* 0x000fe20000000000 */
[----:B------:R-:W-:Y:S01]  /*14d0*/  ULDC UR5, c[0x0][0x28c] ;  /* 0x0000a30000057ab9 */ /* 0x000fe20000000800 */
[----:B------:R-:W-:Y:S02]  /*14e0*/  FSEL R32, R32, -INF , !P3 ;  /* 0xff80000020207808 */ /* 0x000fe40005800000 */
[----:B------:R-:W-:Y:S02]  /*14f0*/  FSEL R34, R34, -INF , !P3 ;  /* 0xff80000022227808 */ /* 0x000fe40005800000 */
[----:B------:R-:W-:Y:S01]  /*1500*/  ISETP.GE.AND P3, PT, R0, UR5, PT ;  /* 0x0000000500007c0c */ /* 0x000fe2000bf66270 */
[----:B------:R-:W-:Y:S01]  /*1510*/  ULDC UR5, c[0x0][0x28c] ;  /* 0x0000a30000057ab9 */ /* 0x000fe20000000800 */
[----:B------:R-:W-:Y:S02]  /*1520*/  IADD3 R0, R4, 0x29, RZ ;  /* 0x0000002904007810 */ /* 0x000fe40007ffe0ff */
[----:B------:R-:W-:-:S02]  /*1530*/  FSEL R33, R33, -INF , !P4 ;  /* 0xff80000021217808 */ /* 0x000fc40006000000 */
[----:B------:R-:W-:Y:S02]  /*1540*/  FSEL R35, R35, -INF , !P4 ;  /* 0xff80000023237808 */ /* 0x000fe40006000000 */
[----:B------:R-:W-:Y:S01]  /*1550*/  ISETP.GE.AND P4, PT, R0, UR5, PT ;  /* 0x0000000500007c0c */ /* 0x000fe2000bf86270 */
[----:B------:R-:W-:Y:S01]  /*1560*/  ULDC UR5, c[0x0][0x28c] ;  /* 0x0000a30000057ab9 */ /* 0x000fe20000000800 */
[----:B------:R-:W-:Y:S02]  /*1570*/  IADD3 R0, R4, 0x30, RZ ;  /* 0x0000003004007810 */ /* 0x000fe40007ffe0ff */
        /* <DEDUP_REMOVED lines=29> */
[----:B------:R-:W-:-:S02]  /*1750*/  FSEL R48, R48, -INF , !P5 ;  /* 0xff80000030307808 */ /* 0x000fc40006800000 */
[----:B------:R-:W-:Y:S02]  /*1760*/  FSEL R50, R50, -INF , !P5 ;  /* 0xff80000032327808 */ /* 0x000fe40006800000 */
[C---:B------:R-:W-:Y:S01]  /*1770*/  ISETP.GE.AND P5, PT, R4.reuse, UR5, PT ;  /* 0x0000000504007c0c */ /* 0x040fe2000bfa6270 */
[----:B------:R-:W-:Y:S01]  /*1780*/  ULDC UR5, c[0x0][0x28c] ;  /* 0x0000a30000057ab9 */ /* 0x000fe20000000800 */
[----:B------:R-:W-:Y:S02]  /*1790*/  IADD3 R0, R4, 0x48, RZ ;  /* 0x0000004804007810 */ /* 0x000fe40007ffe0ff */
[----:B------:R-:W-:Y:S02]  /*17a0*/  FSEL R26, R26, -INF , !P5 ;  /* 0xff8000001a1a7808 */ /* 0x000fe40006800000 */
[----:B------:R-:W-:Y:S02]  /*17b0*/  FSEL R49, R49, -INF , !P6 ;  /* 0xff80000031317808 */ /* 0x000fe40007000000 */
[----:B------:R-:W-:-:S02]  /*17c0*/  FSEL R51, R51, -INF , !P6 ;  /* 0xff80000033337808 */ /* 0x000fc40007000000 */
[----:B------:R-:W-:Y:S01]  /*17d0*/  ISETP.GE.AND P6, PT, R0, UR5, PT ;  /* 0x0000000500007c0c */ /* 0x000fe2000bfc6270 */
[----:B------:R-:W-:Y:S01]  /*17e0*/  ULDC UR5, c[0x0][0x28c] ;  /* 0x0000a30000057ab9 */ /* 0x000fe20000000800 */
[----:B------:R-:W-:Y:S02]  /*17f0*/  IADD3 R0, R4, 0x49, RZ ;  /* 0x0000004904007810 */ /* 0x000fe40007ffe0ff */
[----:B------:R-:W-:Y:S02]  /*1800*/  FMNMX R3, R26, R27, !PT ;  /* 0x0000001b1a037209 */ /* 0x000fe40007800000 */
[----:B------:R-:W-:Y:S02]  /*1810*/  FSEL R52, R52, -INF , !P1 ;  /* 0xff80000034347808 */ /* 0x000fe40004800000 */
[----:B------:R-:W-:Y:S02]  /*1820*/  FSEL R54, R54, -INF , !P1 ;  /* 0xff80000036367808 */ /* 0x000fe40004800000 */
[----:B------:R-:W-:Y:S01]  /*1830*/  ISETP.GE.AND P1, PT, R0, UR5, PT ;  /* 0x0000000500007c0c */ /* 0x000fe2000bf26270 */
[----:B------:R-:W-:Y:S01]  /*1840*/  ULDC UR5, c[0x0][0x28c] ;  /* 0x0000a30000057ab9 */ /* 0x000fe20000000800 */
[----:B------:R-:W-:-:S02]  /*1850*/  FMNMX R0, R30, R3, !PT ;  /* 0x000000031e007209 */ /* 0x000fc40007800000 */
[----:B------:R-:W-:Y:S02]  /*1860*/  FSEL R53, R53, -INF , !P2 ;  /* 0xff80000035357808 */ /* 0x000fe40005000000 */
[----:B------:R-:W-:Y:S02]  /*1870*/  FMNMX R3, R31, R0, !PT ;  /* 0x000000001f037209 */ /* 0x000fe40007800000 */
[----:B------:R-:W-:Y:S02]  /*1880*/  FSEL R55, R55, -INF , !P2 ;  /* 0xff80000037377808 */ /* 0x000fe40005000000 */
[----:B------:R-:W-:Y:S02]  /*1890*/  FMNMX R0, R34, R3, !PT ;  /* 0x0000000322007209 */ /* 0x000fe40007800000 */
[----:B------:R-:W-:Y:S01]  /*18a0*/  ISETP.GE.AND P2, PT, R2, UR5, PT ;  /* 0x0000000502007c0c */ /* 0x000fe2000bf46270 */
[----:B------:R-:W-:Y:S01]  /*18b0*/  ULDC UR5, c[0x0][0x28c] ;  /* 0x0000a30000057ab9 */ /* 0x000fe20000000800 */
[----:B------:R-:W-:-:S02]  /*18c0*/  FMNMX R3, R35, R0, !PT ;  /* 0x0000000023037209 */ /* 0x000fc40007800000 */
[----:B------:R-:W-:Y:S02]  /*18d0*/  IADD3 R2, R4, 0x51, RZ ;  /* 0x0000005104027810 */ /* 0x000fe40007ffe0ff */
[----:B------:R-:W-:Y:S02]  /*18e0*/  FMNMX R0, R38, R3, !PT ;  /* 0x0000000326007209 */ /* 0x000fe40007800000 */
[----:B------:R-:W-:Y:S02]  /*18f0*/  FSEL R56, R56, -INF , !P3 ;  /* 0xff80000038387808 */ /* 0x000fe40005800000 */
[----:B------:R-:W-:Y:S02]  /*1900*/  FSEL R58, R58, -INF , !P3 ;  /* 0xff8000003a3a7808 */ /* 0x000fe40005800000 */
[----:B------:R-:W-:Y:S01]  /*1910*/  ISETP.GE.AND P3, PT, R2, UR5, PT ;  /* 0x0000000502007c0c */ /* 0x000fe2000bf66270 */
[----:B------:R-:W-:Y:S01]  /*1920*/  ULDC UR5, c[0x0][0x28c] ;  /* 0x0000a30000057ab9 */ /* 0x000fe20000000800 */
[----:B------:R-:W-:-:S02]  /*1930*/  IADD3 R2, R4, 0x58, RZ ;  /* 0x0000005804027810 */ /* 0x000fc40007ffe0ff */
[----:B------:R-:W-:Y:S02]  /*1940*/  FMNMX R3, R39, R0, !PT ;  /* 0x0000000027037209 */ /* 0x000fe40007800000 */
[----:B------:R-:W-:Y:S02]  /*1950*/  FSEL R57, R57, -INF , !P4 ;  /* 0xff80000039397808 */ /* 0x000fe40006000000 */
[----:B------:R-:W-:Y:S02]  /*1960*/  FSEL R59, R59, -INF , !P4 ;  /* 0xff8000003b3b7808 */ /* 0x000fe40006000000 */
[----:B------:R-:W-:Y:S01]  /*1970*/  ISETP.GE.AND P4, PT, R2, UR5, PT ;  /* 0x0000000502007c0c */ /* 0x000fe2000bf86270 */
[----:B------:R-:W-:Y:S01]  /*1980*/  ULDC UR5, c[0x0][0x28c] ;  /* 0x0000a30000057ab9 */ /* 0x000fe20000000800 */
[----:B------:R-:W-:Y:S02]  /*1990*/  IADD3 R2, R4, 0x59, RZ ;  /* 0x0000005904027810 */ /* 0x000fe40007ffe0ff */
[----:B------:R-:W-:-:S02]  /*19a0*/  FMNMX R0, R42, R3, !PT ;  /* 0x000000032a007209 */ /* 0x000fc40007800000 */
[----:B------:R-:W-:Y:S02]  /*19b0*/  FSEL R60, R60, -INF , !P6 ;  /* 0xff8000003c3c7808 */ /* 0x000fe40007000000 */
[----:B------:R-:W-:Y:S02]  /*19c0*/  FSEL R62, R62, -INF , !P6 ;  /* 0xff8000003e3e7808 */ /* 0x000fe40007000000 */
[----:B------:R-:W-:Y:S01]  /*19d0*/  ISETP.GE.AND P6, PT, R2, UR5, PT ;  /* 0x0000000502007c0c */ /* 0x000fe2000bfc6270 */
[----:B------:R-:W-:Y:S01]  /*19e0*/  ULDC UR5, c[0x0][0x28c] ;  /* 0x0000a30000057ab9 */ /* 0x000fe20000000800 */
[----:B------:R-:W-:Y:S02]  /*19f0*/  FMNMX R3, R43, R0, !PT ;  /* 0x000000002b037209 */ /* 0x000fe40007800000 */
[----:B------:R-:W-:Y:S02]  /*1a00*/  IADD3 R2, R4, 0x60, RZ ;  /* 0x0000006004027810 */ /* 0x000fe40007ffe0ff */
[----:B------:R-:W-:-:S02]  /*1a10*/  FSEL R61, R61, -INF , !P1 ;  /* 0xff8000003d3d7808 */ /* 0x000fc40004800000 */
[----:B------:R-:W-:Y:S02]  /*1a20*/  FSEL R63, R63, -INF , !P1 ;  /* 0xff8000003f3f7808 */ /* 0x000fe40004800000 */
[----:B------:R-:W-:Y:S02]  /*1a30*/  FMNMX R0, R46, R3, !PT ;  /* 0x000000032e007209 */ /* 0x000fe40007800000 */
[----:B------:R-:W-:Y:S01]  /*1a40*/  ISETP.GE.AND P1, PT, R2, UR5, PT ;  /* 0x0000000502007c0c */ /* 0x000fe2000bf26270 */
[----:B------:R-:W-:Y:S01]  /*1a50*/  VIADD R2, R4, 0x61 ;  /* 0x0000006104027836 */ /* 0x000fe20000000000 */
[----:B------:R-:W-:Y:S01]  /*1a60*/  FMNMX R3, R47, R0, !PT ;  /* 0x000000002f037209 */ /* 0x000fe20007800000 */
[----:B------:R-:W-:Y:S01]  /*1a70*/  ULDC UR5, c[0x0][0x28c] ;  /* 0x0000a30000057ab9 */ /* 0x000fe20000000800 */
[----:B------:R-:W-:Y:S02]  /*1a80*/  FSEL R0, R24, -INF , !P5 ;  /* 0xff80000018007808 */ /* 0x000fe40006800000 */
[----:B------:R-:W-:Y:S01]  /*1a90*/  ISETP.GE.AND P5, PT, R2, UR5, PT ;  /* 0x0000000502007c0c */ /* 0x000fe2000bfa6270 */
[----:B------:R-:W-:Y:S01]  /*1aa0*/  ULDC UR5, c[0x0][0x28c] ;  /* 0x0000a30000057ab9 */ /* 0x000fe20000000800 */
[----:B------:R-:W-:-:S02]  /*1ab0*/  FMNMX R2, R50, R3, !PT ;  /* 0x0000000332027209 */ /* 0x000fc40007800000 */
[----:B------:R-:W-:Y:S02]  /*1ac0*/  FMNMX R3, R0, R25, !PT ;  /* 0x0000001900037209 */ /* 0x000fe40007800000 */
[----:B------:R-:W-:Y:S02]  /*1ad0*/  FMNMX R5, R51, R2, !PT ;  /* 0x0000000233057209 */ /* 0x000fe40007800000 */
[----:B------:R-:W-:Y:S02]  /*1ae0*/  FMNMX R2, R28, R3, !PT ;  /* 0x000000031c027209 */ /* 0x000fe40007800000 */
[----:B------:R-:W-:Y:S02]  /*1af0*/  FMNMX R8, R54, R5, !PT ;  /* 0x0000000536087209 */ /* 0x000fe40007800000 */
[----:B------:R-:W-:Y:S02]  /*1b00*/  FMNMX R3, R29, R2, !PT ;  /* 0x000000021d037209 */ /* 0x000fe40007800000 */
        /* <DEDUP_REMOVED lines=8> */
[----:B------:R-:W-:Y:S02]  /*1b90*/  FSEL R64, R64, -INF , !P2 ;  /* 0xff80000040407808 */ /* 0x000fe40005000000 */
[----:B------:R-:W-:Y:S02]  /*1ba0*/  FSEL R66, R66, -INF , !P2 ;  /* 0xff80000042427808 */ /* 0x000fe40005000000 */
[----:B------:R-:W-:Y:S01]  /*1bb0*/  ISETP.GE.AND P2, PT, R7, UR5, PT ;  /* 0x0000000507007c0c */ /* 0x000fe2000bf46270 */
[----:B------:R-:W-:Y:S01]  /*1bc0*/  ULDC UR5, c[0x0][0x28c] ;  /* 0x0000a30000057ab9 */ /* 0x000fe20000000800 */
[----:B------:R-:W-:Y:S02]  /*1bd0*/  IADD3 R7, R4, 0x69, RZ ;  /* 0x0000006904077810 */ /* 0x000fe40007ffe0ff */
[----:B------:R-:W-:-:S02]  /*1be0*/  FMNMX R5, R63, R8, !PT ;  /* 0x000000083f057209 */ /* 0x000fc40007800000 */
[----:B------:R-:W-:Y:S02]  /*1bf0*/  FMNMX R2, R40, R3, !PT ;  /* 0x0000000328027209 */ /* 0x000fe40007800000 */
[----:B------:R-:W-:Y:S02]  /*1c00*/  FSEL R65, R65, -INF , !P3 ;  /* 0xff80000041417808 */ /* 0x000fe40005800000 */
[----:B------:R-:W-:Y:S02]  /*1c10*/  FSEL R67, R67, -INF , !P3 ;  /* 0xff80000043437808 */ /* 0x000fe40005800000 */
[----:B------:R-:W-:Y:S01]  /*1c20*/  ISETP.GE.AND P3, PT, R7, UR5, PT ;  /* 0x0000000507007c0c */ /* 0x000fe2000bf66270 */
[----:B------:R-:W-:Y:S01]  /*1c30*/  ULDC UR5, c[0x0][0x28c] ;  /* 0x0000a30000057ab9 */ /* 0x000fe20000000800 */
[----:B------:R-:W-:Y:S02]  /*1c40*/  FMNMX R8, R66, R5, !PT ;  /* 0x0000000542087209 */ /* 0x000fe40007800000 */
[----:B------:R-:W-:-:S02]  /*1c50*/  IADD3 R7, R4, 0x70, RZ ;  /* 0x0000007004077810 */ /* 0x000fc40007ffe0ff */
[----:B------:R-:W-:Y:S02]  /*1c60*/  FMNMX R3, R41, R2, !PT ;  /* 0x0000000229037209 */ /* 0x000fe40007800000 */
[----:B------:R-:W-:Y:S02]  /*1c70*/  FSEL R68, R68, -INF , !P4 ;  /* 0xff80000044447808 */ /* 0x000fe40006000000 */
[----:B------:R-:W-:Y:S02]  /*1c80*/  FSEL R70, R70, -INF , !P4 ;  /* 0xff80000046467808 */ /* 0x000fe40006000000 */
[----:B------:R-:W-:Y:S02]  /*1c90*/  FMNMX R5, R67, R8, !PT ;  /* 0x0000000843057209 */ /* 0x000fe40007800000 */
[----:B------:R-:W-:Y:S01]  /*1ca0*/  ISETP.GE.AND P4, PT, R7, UR5, PT ;  /* 0x0000000507007c0c */ /* 0x000fe2000bf86270 */
[----:B------:R-:W-:Y:S01]  /*1cb0*/  ULDC UR5, c[0x0][0x28c] ;  /* 0x0000a30000057ab9 */ /* 0x000fe20000000800 */
[----:B------:R-:W-:-:S02]  /*1cc0*/  FMNMX R2, R44, R3, !PT ;  /* 0x000000032c027209 */ /* 0x000fc40007800000 */
[----:B------:R-:W-:Y:S02]  /*1cd0*/  IADD3 R7, R4, 0x71, RZ ;  /* 0x0000007104077810 */ /* 0x000fe40007ffe0ff */
[----:B------:R-:W-:Y:S02]  /*1ce0*/  FSEL R71, R71, -INF , !P6 ;  /* 0xff80000047477808 */ /* 0x000fe40007000000 */
[----:B------:R-:W-:Y:S02]  /*1cf0*/  FMNMX R8, R70, R5, !PT ;  /* 0x0000000546087209 */ /* 0x000fe40007800000 */
[----:B------:R-:W-:Y:S02]  /*1d00*/  FMNMX R3, R45, R2, !PT ;  /* 0x000000022d037209 */ /* 0x000fe40007800000 */
[----:B------:R-:W-:Y:S02]  /*1d10*/  FSEL R69, R69, -INF , !P6 ;  /* 0xff80000045457808 */ /* 0x000fe40007000000 */
[----:B------:R-:W-:Y:S01]  /*1d20*/  ISETP.GE.AND P6, PT, R7, UR5, PT ;  /* 0x0000000507007c0c */ /* 0x000fe2000bfc6270 */
[----:B------:R-:W-:Y:S01]  /*1d30*/  ULDC UR5, c[0x0][0x28c] ;  /* 0x0000a30000057ab9 */ /* 0x000fe20000000800 */
[----:B------:R-:W2:Y:S01]  /*1d40*/  LDC R7, c[0x0][0x28c] ;  /* 0x0000a300ff077b82 */ /* 0x000ea20000000800 */
[----:B------:R-:W-:-:S02]  /*1d50*/  FSEL R74, R74, -INF , !P1 ;  /* 0xff8000004a4a7808 */ /* 0x000fc40004800000 */
[----:B------:R-:W-:Y:S02]  /*1d60*/  FMNMX R5, R71, R8, !PT ;  /* 0x0000000847057209 */ /* 0x000fe40007800000 */
[----:B------:R-:W-:Y:S02]  /*1d70*/  FMNMX R2, R48, R3, !PT ;  /* 0x0000000330027209 */ /* 0x000fe40007800000 */
[----:B------:R-:W-:Y:S02]  /*1d80*/  FSEL R75, R75, -INF , !P5 ;  /* 0xff8000004b4b7808 */ /* 0x000fe40006800000 */
[----:B------:R-:W-:Y:S02]  /*1d90*/  FMNMX R8, R74, R5, !PT ;  /* 0x000000054a087209 */ /* 0x000fe40007800000 */
[----:B------:R-:W-:Y:S02]  /*1da0*/  FMNMX R3, R49, R2, !PT ;  /* 0x0000000231037209 */ /* 0x000fe40007800000 */
[----:B------:R-:W-:-:S02]  /*1db0*/  FMNMX R5, R75, R8, !PT ;  /* 0x000000084b057209 */ /* 0x000fc40007800000 */
[----:B------:R-:W-:Y:S02]  /*1dc0*/  FMNMX R8, R52, R3, !PT ;  /* 0x0000000334087209 */ /* 0x000fe40007800000 */
[----:B------:R-:W-:Y:S02]  /*1dd0*/  FSEL R78, R78, -INF , !P2 ;  /* 0xff8000004e4e7808 */ /* 0x000fe40005000000 */
[----:B------:R-:W-:Y:S02]  /*1de0*/  FMNMX R3, R53, R8, !PT ;  /* 0x0000000835037209 */ /* 0x000fe40007800000 */
[----:B------:R-:W-:Y:S02]  /*1df0*/  IADD3 R2, R4, 0x79, RZ ;  /* 0x0000007904027810 */ /* 0x000fe40007ffe0ff */
[----:B------:R-:W-:Y:S02]  /*1e00*/  FMNMX R8, R56, R3, !PT ;  /* 0x0000000338087209 */ /* 0x000fe40007800000 */
[----:B------:R-:W-:-:S02]  /*1e10*/  FSEL R79, R79, -INF , !P3 ;  /* 0xff8000004f4f7808 */ /* 0x000fc40005800000 */
[----:B------:R-:W-:Y:S02]  /*1e20*/  FMNMX R3, R57, R8, !PT ;  /* 0x0000000839037209 */ /* 0x000fe40007800000 */
[----:B------:R-:W-:Y:S02]  /*1e30*/  FMNMX R10, R78, R5, !PT ;  /* 0x000000054e0a7209 */ /* 0x000fe40007800000 */
[----:B------:R-:W-:Y:S02]  /*1e40*/  FSEL R73, R73, -INF , !P5 ;  /* 0xff80000049497808 */ /* 0x000fe40006800000 */
[----:B--2---:R-:W-:Y:S02]  /*1e50*/  ISETP.GE.AND P5, PT, R2, R7, PT ;  /* 0x000000070200720c */ /* 0x004fe40003fa6270 */
[----:B------:R-:W-:Y:S02]  /*1e60*/  FMNMX R2, R60, R3, !PT ;  /* 0x000000033c027209 */ /* 0x000fe40007800000 */
[----:B------:R-:W-:-:S02]  /*1e70*/  FSEL R82, R82, -INF , !P4 ;  /* 0xff80000052527808 */ /* 0x000fc40006000000 */
[----:B------:R-:W-:Y:S02]  /*1e80*/  FMNMX R5, R79, R10, !PT ;  /* 0x0000000a4f057209 */ /* 0x000fe40007800000 */
[----:B------:R-:W-:Y:S02]  /*1e90*/  FSEL R72, R72, -INF , !P1 ;  /* 0xff80000048487808 */ /* 0x000fe40004800000 */
[----:B------:R-:W-:Y:S02]  /*1ea0*/  FMNMX R3, R61, R2, !PT ;  /* 0x000000023d037209 */ /* 0x000fe40007800000 */
[----:B------:R-:W-:Y:S01]  /*1eb0*/  ISETP.GE.AND P1, PT, R9, UR5, PT ;  /* 0x0000000509007c0c */ /* 0x000fe2000bf26270 */
[----:B------:R-:W-:Y:S01]  /*1ec0*/  ULDC UR5, c[0x0][0x604] ;  /* 0x0001810000057ab9 */ /* 0x000fe20000000800 */
[----:B------:R-:W-:Y:S02]  /*1ed0*/  FSEL R83, R83, -INF , !P6 ;  /* 0xff80000053537808 */ /* 0x000fe40007000000 */
[----:B------:R-:W-:-:S02]  /*1ee0*/  FMNMX R10, R82, R5, !PT ;  /* 0x00000005520a7209 */ /* 0x000fc40007800000 */
[----:B------:R-:W-:Y:S02]  /*1ef0*/  FMNMX R2, R64, R3, !PT ;  /* 0x0000000340027209 */ /* 0x000fe40007800000 */
[----:B------:R-:W-:Y:S02]  /*1f00*/  FSEL R86, R86, -INF , !P1 ;  /* 0xff80000056567808 */ /* 0x000fe40004800000 */
[----:B------:R-:W-:Y:S02]  /*1f10*/  FMNMX R5, R83, R10, !PT ;  /* 0x0000000a53057209 */ /* 0x000fe40007800000 */
[----:B------:R-:W-:Y:S02]  /*1f20*/  FMNMX R3, R65, R2, !PT ;  /* 0x0000000241037209 */ /* 0x000fe40007800000 */
[----:B------:R-:W-:Y:S02]  /*1f30*/  FSEL R87, R87, -INF , !P5 ;  /* 0xff80000057577808 */ /* 0x000fe40006800000 */
[----:B------:R-:W-:-:S02]  /*1f40*/  FMNMX R8, R86, R5, !PT ;  /* 0x0000000556087209 */ /* 0x000fc40007800000 */
[----:B------:R-:W-:Y:S02]  /*1f50*/  FMNMX R2, R68, R3, !PT ;  /* 0x0000000344027209 */ /* 0x000fe40007800000 */
[----:B------:R-:W-:Y:S02]  /*1f60*/  FMNMX R8, R87, R8, !PT ;  /* 0x0000000857087209 */ /* 0x000fe40007800000 */
[----:B------:R-:W-:Y:S02]  /*1f70*/  FMNMX R3, R69, R2, !PT ;  /* 0x0000000245037209 */ /* 0x000fe40007800000 */
[----:B------:R-:W-:Y:S01]  /*1f80*/  FSEL R76, R76, -INF , !P2 ;  /* 0xff8000004c4c7808 */ /* 0x000fe20005000000 */
[----:B------:R-:W2:Y:S01]  /*1f90*/  SHFL.BFLY PT, R5, R8, 0x1, 0x1f ;  /* 0x0c201f0008057f89 */ /* 0x000ea200000e0000 */
[----:B------:R-:W-:Y:S02]  /*1fa0*/  FMNMX R2, R72, R3, !PT ;  /* 0x0000000348027209 */ /* 0x000fe40007800000 */
[----:B------:R-:W-:-:S02]  /*1fb0*/  FSEL R77, R77, -INF , !P3 ;  /* 0xff8000004d4d7808 */ /* 0x000fc40005800000 */
[----:B------:R-:W-:Y:S02]  /*1fc0*/  FMNMX R3, R73, R2, !PT ;  /* 0x0000000249037209 */ /* 0x000fe40007800000 */
[----:B------:R-:W-:Y:S02]  /*1fd0*/  FSEL R80, R80, -INF , !P4 ;  /* 0xff80000050507808 */ /* 0x000fe40006000000 */
[----:B------:R-:W-:Y:S02]  /*1fe0*/  FMNMX R2, R76, R3, !PT ;  /* 0x000000034c027209 */ /* 0x000fe40007800000 */
[----:B------:R-:W-:Y:S02]  /*1ff0*/  FSEL R81, R81, -INF , !P6 ;  /* 0xff80000051517808 */ /* 0x000fe40007000000 */
[----:B------:R-:W-:Y:S02]  /*2000*/  FMNMX R3, R77, R2, !PT ;  /* 0x000000024d037209 */ /* 0x000fe40007800000 */
[----:B------:R-:W-:-:S02]  /*2010*/  FSEL R84, R84, -INF , !P1 ;  /* 0xff80000054547808 */ /* 0x000fc40004800000 */
[----:B------:R-:W-:Y:S02]  /*2020*/  FMNMX R2, R80, R3, !PT ;  /* 0x0000000350027209 */ /* 0x000fe40007800000 */
[----:B------:R-:W-:Y:S02]  /*2030*/  FSEL R85, R85, -INF , !P5 ;  /* 0xff80000055557808 */ /* 0x000fe40006800000 */
[----:B------:R-:W-:Y:S02]  /*2040*/  FMNMX R3, R81, R2, !PT ;  /* 0x0000000251037209 */ /* 0x000fe40007800000 */
[----:B--2---:R-:W-:Y:S02]  /*2050*/  FMNMX R9, R8, R5, !PT ;  /* 0x0000000508097209 */ /* 0x004fe40007800000 */
[----:B------:R-:W-:-:S03]  /*2060*/  FMNMX R2, R84, R3, !PT ;  /* 0x0000000354027209 */ /* 0x000fc60007800000 */
[----:B------:R-:W2:Y:S01]  /*2070*/  SHFL.BFLY PT, R8, R9, 0x2, 0x1f ;  /* 0x0c401f0009087f89 */ /* 0x000ea200000e0000 */
[----:B------:R-:W-:-:S05]  /*2080*/  FMNMX R2, R85, R2, !PT ;  /* 0x0000000255027209 */ /* 0x000fca0007800000 */
[----:B------:R-:W3:Y:S01]  /*2090*/  SHFL.BFLY PT, R3, R2, 0x1, 0x1f ;  /* 0x0c201f0002037f89 */ /* 0x000ee200000e0000 */
[----:B--2---:R-:W-:-:S04]  /*20a0*/  FMNMX R5, R9, R8, !PT ;  /* 0x0000000809057209 */ /* 0x004fc80007800000 */
[C---:B------:R-:W-:Y:S02]  /*20b0*/  FSETP.NEU.AND P1, PT, R5.reuse, -INF , PT ;  /* 0xff8000000500780b */ /* 0x040fe40003f2d000 */
[----:B---3--:R-:W-:Y:S02]  /*20c0*/  FMNMX R3, R2, R3, !PT ;  /* 0x0000000302037209 */ /* 0x008fe40007800000 */
[----:B------:R-:W-:-:S03]  /*20d0*/  FSEL R8, R5, RZ, P1 ;  /* 0x000000ff05087208 */ /* 0x000fc60000800000 */
[----:B------:R-:W2:Y:S02]  /*20e0*/  SHFL.BFLY PT, R2, R3, 0x2, 0x1f ;  /* 0x0c401f0003027f89 */ /* 0x000ea400000e0000 */
[----:B------:R-:W-:Y:S01]  /*20f0*/  FMUL R8, R8, UR5 ;  /* 0x0000000508087c20 */ /* 0x000fe20008400000 */
[----:B------:R-:W-:-:S03]  /*2100*/  ULDC UR5, c[0x0][0x604] ;  /* 0x0001810000057ab9 */ /* 0x000fc60000000800 */
[--C-:B------:R-:W-:Y:S01]  /*2110*/  FFMA R9, R26, UR5, -R8.reuse ;  /* 0x000000051a097c23 */ /* 0x100fe20008000808 */
[----:B------:R-:W-:Y:S02]  /*2120*/  ULDC UR5, c[0x0][0x604] ;  /* 0x0001810000057ab9 */ /* 0x000fe40000000800 */
[--C-:B------:R-:W-:Y:S01]  /*2130*/  FFMA R10, R27, UR5, -R8.reuse ;  /* 0x000000051b0a7c23 */ /* 0x100fe20008000808 */
[----:B------:R-:W-:Y:S01]  /*2140*/  ULDC UR5, c[0x0][0x604] ;  /* 0x0001810000057ab9 */ /* 0x000fe20000000800 */
[----:B------:R-:W-:Y:S01]  /*2150*/  FSETP.GEU.AND P1, PT, R9, -126, PT ;  /* 0xc2fc00000900780b */ /* 0x000fe20003f2e000 */
        /* <DEDUP_REMOVED lines=13> */
[----:B--2---:R-:W-:Y:S01]  /*2230*/  FMNMX R3, R3, R2, !PT ;  /* 0x0000000203037209 */ /* 0x004fe20007800000 */
[----:B------:R-:W-:Y:S01]  /*2240*/  ULDC UR5, c[0x0][0x604] ;  /* 0x0001810000057ab9 */ /* 0x000fe20000000800 */
[----:B------:R-:W-:Y:S01]  /*2250*/  @!P4 FMUL R10, R10, 0.5 ;  /* 0x3f0000000a0ac820 */ /* 0x000fe20000400000 */
[--C-:B------:R-:W-:Y:S01]  /*2260*/  FFMA R16, R39, UR5, -R8.reuse ;  /* 0x0000000527107c23 */ /* 0x100fe20008000808 */
[----:B------:R-:W-:Y:S01]  /*2270*/  FSETP.NEU.AND P5, PT, R3, -INF , PT ;  /* 0xff8000000300780b */ /* 0x000fe20003fad000 */
[----:B------:R-:W-:Y:S01]  /*2280*/  ULDC UR5, c[0x0][0x604] ;  /* 0x0001810000057ab9 */ /* 0x000fe20000000800 */
[----:B------:R-:W-:Y:S01]  /*2290*/  @!P1 FMUL R9, R9, 0.5 ;  /* 0x3f00000009099820 */ /* 0x000fe20000400000 */
[--C-:B------:R-:W-:Y:S01]  /*22a0*/  FFMA R13, R42, UR5, -R8.reuse ;  /* 0x000000052a0d7c23 */ /* 0x100fe20008000808 */
[----:B------:R-:W-:Y:S01]  /*22b0*/  FSEL R2, R3, RZ, P5 ;  /* 0x000000ff03027208 */ /* 0x000fe20002800000 */
[----:B------:R-:W2:Y:S01]  /*22c0*/  MUFU.EX2 R10, R10 ;  /* 0x0000000a000a7308 */ /* 0x000ea20000000800 */
[----:B------:R-:W-:Y:S01]  /*22d0*/  FSETP.GEU.AND P5, PT, R14, -126, PT ;  /* 0xc2fc00000e00780b */ /* 0x000fe20003fae000 */
[----:B------:R-:W-:Y:S01]  /*22e0*/  @!P6 FMUL R11, R11, 0.5 ;  /* 0x3f0000000b0be820 */ /* 0x000fe20000400000 */
[----:B------:R-:W-:Y:S01]  /*22f0*/  @!P2 FMUL R12, R12, 0.5 ;  /* 0x3f0000000c0ca820 */ /* 0x000fe20000400000 */
[----:B------:R-:W-:Y:S01]  /*2300*/  ULDC UR5, c[0x0][0x604] ;  /* 0x0001810000057ab9 */ /* 0x000fe20000000800 */
[----:B------:R-:W-:Y:S01]  /*2310*/  @!P3 FMUL R27, R27, 0.5 ;  /* 0x3f0000001b1bb820 */ /* 0x000fe20000400000 */
[--C-:B------:R-:W-:Y:S01]  /*2320*/  FFMA R18, R43, UR5, -R8.reuse ;  /* 0x000000052b127c23 */ /* 0x100fe20008000808 */
[----:B------:R-:W-:Y:S01]  /*2330*/  ULDC UR5, c[0x0][0x604] ;  /* 0x0001810000057ab9 */ /* 0x000fe20000000800 */
[----:B------:R-:W3:Y:S01]  /*2340*/  MUFU.EX2 R11, R11 ;  /* 0x0000000b000b7308 */ /* 0x000ee20000000800 */
[----:B------:R-:W-:Y:S01]  /*2350*/  FFMA R35, R46, UR5, -R8 ;  /* 0x000000052e237c23 */ /* 0x000fe20008000808 */
[----:B------:R-:W-:-:S02]  /*2360*/  ULDC UR5, c[0x0][0x604] ;  /* 0x0001810000057ab9 */ /* 0x000fc40000000800 */
[--C-:B------:R-:W-:Y:S01]  /*2370*/  FFMA R20, R47, UR5, -R8.reuse ;  /* 0x000000052f147c23 */ /* 0x100fe20008000808 */
[----:B------:R-:W-:Y:S01]  /*2380*/  ULDC UR5, c[0x0][0x604] ;  /* 0x0001810000057ab9 */ /* 0x000fe20000000800 */
[----:B------:R-:W-:Y:S01]  /*2390*/  @!P5 FMUL R14, R14, 0.5 ;  /* 0x3f0000000e0ed820 */ /* 0x000fe20000400000 */
[--C-:B------:R-:W-:Y:S01]  /*23a0*/  FFMA R15, R50, UR5, -R8.reuse ;  /* 0x00000005320f7c23 */ /* 0x100fe20008000808 */
[----:B------:R-:W4:Y:S01]  /*23b0*/  MUFU.EX2 R12, R12 ;  /* 0x0000000c000c7308 */ /* 0x000f220000000800 */
[----:B--2---:R-:W-:Y:S01]  /*23c0*/  @!P4 FMUL R10, R10, R10 ;  /* 0x0000000a0a0ac220 */ /* 0x004fe20000400000 */
[----:B------:R-:W-:Y:S01]  /*23d0*/  FSETP.GEU.AND P4, PT, R16, -126, PT ;  /* 0xc2fc00001000780b */ /* 0x000fe20003f8e000 */
[----:B------:R-:W-:Y:S02]  /*23e0*/  ULDC UR5, c[0x0][0x604] ;  /* 0x0001810000057ab9 */ /* 0x000fe40000000800 */
[----:B------:R-:W-:Y:S01]  /*23f0*/  FFMA R22, R51, UR5, -R8 ;  /* 0x0000000533167c23 */ /* 0x000fe20008000808 */
[----:B------:R-:W-:-:S02]  /*2400*/  ULDC UR5, c[0x0][0x604] ;  /* 0x0001810000057ab9 */ /* 0x000fc40000000800 */
[----:B------:R-:W2:Y:S01]  /*2410*/  MUFU.EX2 R14, R14 ;  /* 0x0000000e000e7308 */ /* 0x000ea20000000800 */
[----:B---3--:R-:W-:Y:S01]  /*2420*/  @!P6 FMUL R11, R11, R11 ;  /* 0x0000000b0b0be220 */ /* 0x008fe20000400000 */
[----:B------:R-:W-:Y:S01]  /*2430*/  FSETP.GEU.AND P6, PT, R35, -126, PT ;  /* 0xc2fc00002300780b */ /* 0x000fe20003fce000 */
[--C-:B------:R-:W-:Y:S01]  /*2440*/  FFMA R24, R54, UR5, -R8.reuse ;  /* 0x0000000536187c23 */ /* 0x100fe20008000808 */
[----:B------:R-:W-:Y:S02]  /*2450*/  ULDC UR5, c[0x0][0x604] ;  /* 0x0001810000057ab9 */ /* 0x000fe40000000800 */
[----:B------:R-:W-:Y:S01]  /*2460*/  FFMA R55, R55, UR5, -R8 ;  /* 0x0000000537377c23 */ /* 0x000fe20008000808 */
[----:B------:R-:W-:Y:S01]  /*2470*/  @!P4 FMUL R16, R16, 0.5 ;  /* 0x3f0000001010c820 */ /* 0x000fe20000400000 */
[----:B------:R-:W3:Y:S01]  /*2480*/  MUFU.EX2 R9, R9 ;  /* 0x0000000900097308 */ /* 0x000ee20000000800 */
[----:B----4-:R-:W-:Y:S01]  /*2490*/  @!P2 FMUL R12, R12, R12 ;  /* 0x0000000c0c0ca220 */ /* 0x010fe20000400000 */
[----:B------:R-:W-:Y:S01]  /*24a0*/  FSETP.GEU.AND P2, PT, R18, -126, PT ;  /* 0xc2fc00001200780b */ /* 0x000fe20003f4e000 */
[----:B------:R-:W-:-:S02]  /*24b0*/  ULDC UR5, c[0x0][0x604] ;  /* 0x0001810000057ab9 */ /* 0x000fc40000000800 */
[--C-:B------:R-:W-:Y:S01]  /*24c0*/  FFMA R58, R58, UR5, -R8.reuse ;  /* 0x000000053a3a7c23 */ /* 0x100fe20008000808 */
[----:B------:R-:W-:Y:S01]  /*24d0*/  ULDC UR5, c[0x0][0x604] ;  /* 0x0001810000057ab9 */ /* 0x000fe20000000800 */
[----:B------:R-:W-:Y:S01]  /*24e0*/  @!P6 FMUL R35, R35, 0.5 ;  /* 0x3f0000002323e820 */ /* 0x000fe20000400000 */
[----:B------:R-:W4:Y:S01]  /*24f0*/  MUFU.EX2 R16, R16 ;  /* 0x0000001000107308 */ /* 0x000f220000000800 */
[----:B--2---:R-:W-:Y:S01]  /*2500*/  @!P5 FMUL R14, R14, R14 ;  /* 0x0000000e0e0ed220 */ /* 0x004fe20000400000 */
[----:B------:R-:W-:Y:S01]  /*2510*/  FSETP.GEU.AND P5, PT, R20, -126, PT ;  /* 0xc2fc00001400780b */ /* 0x000fe20003fae000 */
[--C-:B------:R-:W-:Y:S01]  /*2520*/  FFMA R59, R59, UR5, -R8.reuse ;  /* 0x000000053b3b7c23 */ /* 0x100fe20008000808 */
[----:B------:R-:W-:Y:S02]  /*2530*/  ULDC UR5, c[0x0][0x604] ;  /* 0x0001810000057ab9 */ /* 0x000fe40000000800 */
[----:B------:R-:W-:Y:S01]  /*2540*/  FFMA R62, R62, UR5, -R8 ;  /* 0x000000053e3e7c23 */ /* 0x000fe20008000808 */
[----:B------:R-:W-:Y:S01]  /*2550*/  @!P2 FMUL R18, R18, 0.5 ;  /* 0x3f0000001212a820 */ /* 0x000fe20000400000 */
[----:B------:R-:W2:Y:S01]  /*2560*/  MUFU.EX2 R27, R27 ;  /* 0x0000001b001b7308 */ /* 0x000ea20000000800 */
[----:B---3--:R-:W-:Y:S01]  /*2570*/  @!P1 FMUL R9, R9, R9 ;  /* 0x0000000909099220 */ /* 0x008fe20000400000 */
[----:B------:R-:W-:Y:S01]  /*2580*/  FSETP.GEU.AND P1, PT, R31, -126, PT ;  /* 0xc2fc00001f00780b */ /* 0x000fe20003f2e000 */
[----:B------:R-:W-:-:S02]  /*2590*/  ULDC UR5, c[0x0][0x604] ;  /* 0x0001810000057ab9 */ /* 0x000fc40000000800 */
[--C-:B------:R-:W-:Y:S01]  /*25a0*/  FFMA R63, R63, UR5, -R8.reuse ;  /* 0x000000053f3f7c23 */ /* 0x100fe20008000808 */
[----:B------:R-:W-:Y:S01]  /*25b0*/  ULDC UR5, c[0x0][0x604] ;  /* 0x0001810000057ab9 */ /* 0x000fe20000000800 */
[----:B------:R-:W-:Y:S01]  /*25c0*/  @!P5 FMUL R20, R20, 0.5 ;  /* 0x3f0000001414d820 */ /* 0x000fe20000400000 */
[----:B------:R-:W3:Y:S01]  /*25d0*/  MUFU.EX2 R35, R35 ;  /* 0x0000002300237308 */ /* 0x000ee20000000800 */
[----:B----4-:R-:W-:Y:S01]  /*25e0*/  @!P4 FMUL R16, R16, R16 ;  /* 0x000000101010c220 */ /* 0x010fe20000400000 */
[----:B------:R-:W-:Y:S01]  /*25f0*/  FSETP.GEU.AND P4, PT, R22, -126, PT ;  /* 0xc2fc00001600780b */ /* 0x000fe20003f8e000 */
[--C-:B------:R-:W-:Y:S01]  /*2600*/  FFMA R66, R66, UR5, -R8.reuse ;  /* 0x0000000542427c23 */ /* 0x100fe20008000808 */
[----:B------:R-:W-:Y:S02]  /*2610*/  ULDC UR5, c[0x0][0x604] ;  /* 0x0001810000057ab9 */ /* 0x000fe40000000800 */
[----:B------:R-:W-:Y:S01]  /*2620*/  FFMA R67, R67, UR5, -R8 ;  /* 0x0000000543437c23 */ /* 0x000fe20008000808 */
[----:B------:R-:W-:Y:S01]  /*2630*/  @!P1 FMUL R31, R31, 0.5 ;  /* 0x3f0000001f1f9820 */ /* 0x000fe20000400000 */
[----:B------:R-:W4:Y:S01]  /*2640*/  MUFU.EX2 R18, R18 ;  /* 0x0000001200127308 */ /* 0x000f220000000800 */
[----:B--2---:R-:W-:Y:S01]  /*2650*/  @!P3 FMUL R27, R27, R27 ;  /* 0x0000001b1b1bb220 */ /* 0x004fe20000400000 */
[----:B------:R-:W-:Y:S01]  /*2660*/  FSETP.GEU.AND P3, PT, R13, -126, PT ;  /* 0xc2fc00000d00780b */ /* 0x000fe20003f6e000 */
[----:B------:R-:W-:-:S02]  /*2670*/  ULDC UR5, c[0x0][0x604] ;  /* 0x0001810000057ab9 */ /* 0x000fc40000000800 */
[--C-:B------:R-:W-:Y:S01]  /*2680*/  FFMA R70, R70, UR5, -R8.reuse ;  /* 0x0000000546467c23 */ /* 0x100fe20008000808 */
[----:B------:R-:W-:Y:S01]  /*2690*/  ULDC UR5, c[0x0][0x604] ;  /* 0x0001810000057ab9 */ /* 0x000fe20000000800 */
[----:B------:R-:W-:Y:S01]  /*26a0*/  @!P4 FMUL R22, R22, 0.5 ;  /* 0x3f0000001616c820 */ /* 0x000fe20000400000 */
        /* <DEDUP_REMOVED lines=39> */
[----:B------:R-:W-:Y:S01]  /*2920*/  FFMA R8, R87, UR5, -R8 ;  /* 0x0000000557087c23 */ /* 0x000fe20008000808 */
[----:B------:R-:W-:Y:S01]  /*2930*/  ULDC UR5, c[0x0][0x604] ;  /* 0x0001810000057ab9 */ /* 0x000fe20000000800 */
[----:B------:R-:W-:Y:S01]  /*2940*/  @!P4 FMUL R63, R63, 0.5 ;  /* 0x3f0000003f3fc820 */ /* 0x000fe20000400000 */
[----:B------:R-:W2:Y:S01]  /*2950*/  MUFU.EX2 R47, R59 ;  /* 0x0000003b002f7308 */ /* 0x000ea20000000800 */
[----:B---3--:R-:W-:Y:S01]  /*2960*/  @!P6 FMUL R58, R58, R58 ;  /* 0x0000003a3a3ae220 */ /* 0x008fe20000400000 */
[----:B------:R-:W-:Y:S01]  /*2970*/  FSETP.GEU.AND P6, PT, R70, -126, PT ;  /* 0xc2fc00004600780b */ /* 0x000fe20003fce000 */
[----:B------:R-:W-:Y:S01]  /*2980*/  FMUL R2, R2, UR5 ;  /* 0x0000000502027c20 */ /* 0x000fe20008400000 */
[----:B------:R-:W-:-:S03]  /*2990*/  ULDC UR5, c[0x0][0x604] ;  /* 0x0001810000057ab9 */ /* 0x000fc60000000800 */
        /* <DEDUP_REMOVED lines=82> */
[----:B------:R-:W-:Y:S02]  /*2ec0*/  FADD R46, R15, R82 ;  /* 0x000000520f2e7221 */ /* 0x000fe40000000000 */
[----:B------:R-:W-:Y:S01]  /*2ed0*/  @!P3 FMUL R78, R78, 0.5 ;  /* 0x3f0000004e4eb820 */ /* 0x000fe20000400000 */
[----:B------:R-:W3:Y:S01]  /*2ee0*/  MUFU.EX2 R8, R8 ;  /* 0x0000000800087308 */ /* 0x000ee20000000800 */
[----:B----4-:R-:W-:Y:S01]  /*2ef0*/  @!P2 FMUL R83, R83, R83 ;  /* 0x000000535353a220 */ /* 0x010fe20000400000 */
[----:B------:R-:W-:-:S05]  /*2f00*/  FSETP.GEU.AND P2, PT, R25, -126, PT ;  /* 0xc2fc00001900780b */ /* 0x000fca0003f4e000 */
[----:B------:R-:W-:Y:S01]  /*2f10*/  @!P6 FMUL R28, R28, 0.5 ;  /* 0x3f0000001c1ce820 */ /* 0x000fe20000400000 */
[----:B------:R-:W4:Y:S01]  /*2f20*/  MUFU.EX2 R74, R74 ;  /* 0x0000004a004a7308 */ /* 0x000f220000000800 */
[----:B--2---:R-:W-:Y:S01]  /*2f30*/  @!P5 FMUL R87, R87, R87 ;  /* 0x000000575757d220 */ /* 0x004fe20000400000 */
[----:B------:R-:W-:-:S05]  /*2f40*/  FSETP.GEU.AND P5, PT, R29, -126, PT ;  /* 0xc2fc00001d00780b */ /* 0x000fca0003fae000 */
[----:B------:R-:W-:Y:S01]  /*2f50*/  @!P2 FMUL R25, R25, 0.5 ;  /* 0x3f0000001919a820 */ /* 0x000fe20000400000 */
[----:B------:R-:W2:Y:S01]  /*2f60*/  MUFU.EX2 R78, R78 ;  /* 0x0000004e004e7308 */ /* 0x000ea20000000800 */
[----:B---3--:R-:W-:Y:S01]  /*2f70*/  @!P4 FMUL R8, R8, R8 ;  /* 0x000000080808c220 */ /* 0x008fe20000400000 */
[----:B------:R-:W-:-:S05]  /*2f80*/  FSETP.GEU.AND P4, PT, R33, -126, PT ;  /* 0xc2fc00002100780b */ /* 0x000fca0003f8e000 */
        /* <DEDUP_REMOVED lines=13> */
[----:B------:R3:W5:Y:S01]  /*3060*/  MUFU.EX2 R21, R33 ;  /* 0x0000002100157308 */ /* 0x0007620000000800 */
[----:B----4-:R-:W-:Y:S01]  /*3070*/  @!P6 FMUL R28, R28, R28 ;  /* 0x0000001c1c1ce220 */ /* 0x010fe20000400000 */
[----:B------:R-:W-:-:S05]  /*3080*/  FSETP.GEU.AND P6, PT, R40, -126, PT ;  /* 0xc2fc00002800780b */ /* 0x000fca0003fce000 */
[----:B------:R-:W-:Y:S01]  /*3090*/  @!P2 FMUL R37, R37, 0.5 ;  /* 0x3f0000002525a820 */ /* 0x000fe20000400000 */
[----:B------:R-:W4:Y:S01]  /*30a0*/  MUFU.EX2 R43, R43 ;  /* 0x0000002b002b7308 */ /* 0x000f220000000800 */
[----:B--2---:R-:W-:Y:S01]  /*30b0*/  @!P5 FMUL R19, R19, R19 ;  /* 0x000000131313d220 */ /* 0x004fe20000400000 */
[----:B------:R-:W-:Y:S01]  /*30c0*/  FSETP.GEU.AND P5, PT, R41, -126, PT ;  /* 0xc2fc00002900780b */ /* 0x000fe20003fae000 */
[----:B---3--:R-:W-:-:S04]  /*30d0*/  FADD R33, R18, R91 ;  /* 0x0000005b12217221 */ /* 0x008fc80000000000 */
[----:B------:R-:W-:Y:S01]  /*30e0*/  @!P6 FMUL R40, R40, 0.5 ;  /* 0x3f0000002828e820 */ /* 0x000fe20000400000 */
[----:B------:R2:W3:Y:S01]  /*30f0*/  MUFU.EX2 R17, R0 ;  /* 0x0000000000117308 */ /* 0x0004e20000000800 */
[----:B-----5:R-:W-:Y:S01]  /*3100*/  @!P4 FMUL R21, R21, R21 ;  /* 0x000000151515c220 */ /* 0x020fe20000400000 */
[----:B------:R-:W-:-:S05]  /*3110*/  FSETP.GEU.AND P4, PT, R45, -126, PT ;  /* 0xc2fc00002d00780b */ /* 0x000fca0003f8e000 */
[----:B------:R-:W-:Y:S01]  /*3120*/  @!P5 FMUL R41, R41, 0.5 ;  /* 0x3f0000002929d820 */ /* 0x000fe20000400000 */
[----:B------:R-:W5:Y:S01]  /*3130*/  MUFU.EX2 R23, R37 ;  /* 0x0000002500177308 */ /* 0x000f620000000800 */
[----:B----4-:R-:W-:Y:S01]  /*3140*/  @!P1 FMUL R43, R43, R43 ;  /* 0x0000002b2b2b9220 */ /* 0x010fe20000400000 */
[----:B------:R-:W-:Y:S01]  /*3150*/  FSETP.GEU.AND P1, PT, R32, -126, PT ;  /* 0xc2fc00002000780b */ /* 0x000fe20003f2e000 */
[--C-:B--2---:R-:W-:Y:S01]  /*3160*/  FFMA R0, R57, UR5, -R2.reuse ;  /* 0x0000000539007c23 */ /* 0x104fe20008000802 */
        /* <DEDUP_REMOVED lines=11> */
[----:B-----5:R-:W-:Y:S01]  /*3220*/  @!P2 FMUL R23, R23, R23 ;  /* 0x000000171717a220 */ /* 0x020fe20000400000 */
        /* <DEDUP_REMOVED lines=15> */
[----:B------:R-:W-:Y:S01]  /*3320*/  FFMA R72, R72, UR5, -R2 ;  /* 0x0000000548487c23 */ /* 0x000fe20008000802 */
[----:B------:R-:W-:-:S03]  /*3330*/  ULDC UR5, c[0x0][0x604] ;  /* 0x0001810000057ab9 */ /* 0x000fc60000000800 */
        /* <DEDUP_REMOVED lines=17> */
[----:B------:R4:W5:Y:S01]  /*3450*/  MUFU.EX2 R61, R0 ;  /* 0x00000000003d7308 */ /* 0x0009620000000800 */
[----:B--2---:R-:W-:Y:S01]  /*3460*/  @!P6 FMUL R38, R38, R38 ;  /* 0x000000262626e220 */ /* 0x004fe20000400000 */
[----:B------:R-:W-:-:S05]  /*3470*/  FSETP.GEU.AND P6, PT, R64, -126, PT ;  /* 0xc2fc00004000780b */ /* 0x000fca0003fce000 */
[----:B------:R-:W-:Y:S01]  /*3480*/  @!P1 FMUL R44, R44, 0.5 ;  /* 0x3f0000002c2c9820 */ /* 0x000fe20000400000 */
[----:B------:R2:W1:Y:S01]  /*3490*/  MUFU.EX2 R54, R25 ;  /* 0x0000001900367308 */ /* 0x0004620000000800 */
[----:B---3--:R-:W-:Y:S01]  /*34a0*/  @!P5 FMUL R57, R57, R57 ;  /* 0x000000393939d220 */ /* 0x008fe20000400000 */
[----:B------:R-:W-:Y:S01]  /*34b0*/  FSETP.GEU.AND P5, PT, R29, -126, PT ;  /* 0xc2fc00001d00780b */ /* 0x000fe20003fae000 */
[----:B----4-:R-:W-:Y:S01]  /*34c0*/  FFMA R0, R69, UR5, -R2 ;  /* 0x0000000545007c23 */ /* 0x010fe20008000802 */
[----:B------:R-:W-:-:S03]  /*34d0*/  ULDC UR5, c[0x0][0x604] ;  /* 0x0001810000057ab9 */ /* 0x000fc60000000800 */
[----:B------:R-:W-:Y:S01]  /*34e0*/  @!P6 FMUL R64, R64, 0.5 ;  /* 0x3f0000004040e820 */ /* 0x000fe20000400000 */
[----:B------:R-:W3:Y:S01]  /*34f0*/  MUFU.EX2 R36, R48 ;  /* 0x0000003000247308 */ /* 0x000ee20000000800 */
[--C-:B--2---:R-:W-:Y:S01]  /*3500*/  FFMA R25, R73, UR5, -R2.reuse ;  /* 0x0000000549197c23 */ /* 0x104fe20008000802 */
[----:B------:R-:W-:Y:S01]  /*3510*/  ULDC UR5, c[0x0][0x604] ;  /* 0x0001810000057ab9 */ /* 0x000fe20000000800 */
[----:B-----5:R-:W-:Y:S01]  /*3520*/  @!P4 FMUL R61, R61, R61 ;  /* 0x0000003d3d3dc220 */ /* 0x020fe20000400000 */
[----:B------:R-:W-:Y:S01]  /*3530*/  FSETP.GEU.AND P4, PT, R72, -126, PT ;  /* 0xc2fc00004800780b */ /* 0x000fe20003f8e000 */
[--C-:B------:R-:W-:Y:S01]  /*3540*/  FFMA R80, R80, UR5, -R2.reuse ;  /* 0x0000000550507c23 */ /* 0x100fe20008000802 */
[----:B------:R-:W-:Y:S01]  /*3550*/  ULDC UR5, c[0x0][0x604] ;  /* 0x0001810000057ab9 */ /* 0x000fe20000000800 */
[----:B------:R-:W-:Y:S01]  /*3560*/  @!P5 FMUL R29, R29, 0.5 ;  /* 0x3f0000001d1dd820 */ /* 0x000fe20000400000 */
[----:B------:R-:W2:Y:S01]  /*3570*/  MUFU.EX2 R34, R44 ;  /* 0x0000002c00227308 */ /* 0x000ea20000000800 */
[----:B------:R-:W-:Y:S01]  /*3580*/  FFMA R81, R81, UR5, -R2 ;  /* 0x0000000551517c23 */ /* 0x000fe20008000802 */
[----:B-1----:R-:W-:Y:S01]  /*3590*/  @!P2 FMUL R54, R54, R54 ;  /* 0x000000363636a220 */ /* 0x002fe20000400000 */
[----:B------:R-:W-:Y:S01]  /*35a0*/  FSETP.GEU.AND P2, PT, R25, -126, PT ;  /* 0xc2fc00001900780b */ /* 0x000fe20003f4e000 */
[----:B------:R-:W-:-:S02]  /*35b0*/  ULDC UR5, c[0x0][0x604] ;  /* 0x0001810000057ab9 */ /* 0x000fc40000000800 */
[--C-:B------:R-:W-:Y:S01]  /*35c0*/  FFMA R76, R76, UR5, -R2.reuse ;  /* 0x000000054c4c7c23 */ /* 0x100fe20008000802 */
[----:B------:R-:W-:Y:S01]  /*35d0*/  ULDC UR5, c[0x0][0x604] ;  /* 0x0001810000057ab9 */ /* 0x000fe20000000800 */
[----:B------:R-:W1:Y:S01]  /*35e0*/  MUFU.EX2 R65, R64 ;  /* 0x0000004000417308 */ /* 0x000e620000000800 */
[----:B---3--:R-:W-:Y:S01]  /*35f0*/  @!P3 FMUL R36, R36, R36 ;  /* 0x000000242424b220 */ /* 0x008fe20000400000 */
[----:B------:R-:W-:Y:S01]  /*3600*/  FSETP.GEU.AND P3, PT, R60, -126, PT ;  /* 0xc2fc00003c00780b */ /* 0x000fe20003f6e000 */
[----:B------:R-:W-:Y:S01]  /*3610*/  @!P4 FMUL R72, R72, 0.5 ;  /* 0x3f0000004848c820 */ /* 0x000fe20000400000 */
[--C-:B------:R-:W-:Y:S01]  /*3620*/  FFMA R77, R77, UR5, -R2.reuse ;  /* 0x000000054d4d7c23 */ /* 0x100fe20008000802 */
[----:B------:R-:W-:Y:S02]  /*3630*/  ULDC UR5, c[0x0][0x604] ;  /* 0x0001810000057ab9 */ /* 0x000fe40000000800 */
[--C-:B------:R-:W-:Y:S01]  /*3640*/  FFMA R84, R84, UR5, -R2.reuse ;  /* 0x0000000554547c23 */ /* 0x100fe20008000802 */
[----:B------:R3:W4:Y:S01]  /*3650*/  MUFU.EX2 R48, R29 ;  /* 0x0000001d00307308 */ /* 0x0007220000000800 */
[----:B--2---:R-:W-:Y:S01]  /*3660*/  @!P1 FMUL R34, R34, R34 ;  /* 0x0000002222229220 */ /* 0x004fe20000400000 */
[----:B------:R-:W-:Y:S01]  /*3670*/  FSETP.GEU.AND P1, PT, R56, -126, PT ;  /* 0xc2fc00003800780b */ /* 0x000fe20003f2e000 */
[----:B------:R-:W-:Y:S01]  /*3680*/  @!P2 FMUL R25, R25, 0.5 ;  /* 0x3f0000001919a820 */ /* 0x000fe20000400000 */
[----:B------:R-:W-:-:S03]  /*3690*/  FFMA R2, R85, UR6, -R2 ;  /* 0x0000000655027c23 */ /* 0x000fc60008000802 */
[----:B------:R-:W-:Y:S01]  /*36a0*/  @!P3 FMUL R60, R60, 0.5 ;  /* 0x3f0000003c3cb820 */ /* 0x000fe20000400000 */
[----:B------:R-:W2:Y:S01]  /*36b0*/  MUFU.EX2 R73, R72 ;  /* 0x0000004800497308 */ /* 0x000ea20000000800 */
[----:B-1----:R-:W-:Y:S01]  /*36c0*/  @!P6 FMUL R65, R65, R65 ;  /* 0x000000414141e220 */ /* 0x002fe20000400000 */
[----:B------:R-:W-:Y:S01]  /*36d0*/  FSETP.GEU.AND P6, PT, R80, -126, PT ;  /* 0xc2fc00005000780b */ /* 0x000fe20003fce000 */
[----:B---3--:R-:W-:-:S04]  /*36e0*/  FADD R29, R13, R74 ;  /* 0x0000004a0d1d7221 */ /* 0x008fc80000000000 */
[----:B------:R-:W-:Y:S01]  /*36f0*/  @!P1 FMUL R56, R56, 0.5 ;  /* 0x3f00000038389820 */ /* 0x000fe20000400000 */
[----:B------:R1:W3:Y:S01]  /*3700*/  MUFU.EX2 R44, R25 ;  /* 0x00000019002c7308 */ /* 0x0002e20000000800 */
[----:B----4-:R-:W-:Y:S01]  /*3710*/  @!P5 FMUL R48, R48, R48 ;  /* 0x000000303030d220 */ /* 0x010fe20000400000 */
[----:B------:R-:W-:-:S05]  /*3720*/  FSETP.GEU.AND P5, PT, R81, -126, PT ;  /* 0xc2fc00005100780b */ /* 0x000fca0003fae000 */
[----:B------:R-:W-:Y:S01]  /*3730*/  @!P6 FMUL R80, R80, 0.5 ;  /* 0x3f0000005050e820 */ /* 0x000fe20000400000 */
[----:B------:R4:W5:Y:S01]  /*3740*/  MUFU.EX2 R52, R56 ;  /* 0x0000003800347308 */ /* 0x0009620000000800 */
[----:B--2---:R-:W-:Y:S01]  /*3750*/  @!P4 FMUL R73, R73, R73 ;  /* 0x000000494949c220 */ /* 0x004fe20000400000 */
[----:B------:R-:W-:Y:S01]  /*3760*/  FSETP.GEU.AND P4, PT, R76, -126, PT ;  /* 0xc2fc00004c00780b */ /* 0x000fe20003f8e000 */
[----:B-1----:R-:W-:Y:S02]  /*3770*/  FADD R25, R11, R66 ;  /* 0x000000420b197221 */ /* 0x002fe40000000000 */
[----:B------:R-:W-:Y:S02]  /*3780*/  FADD R37, R40, R73 ;  /* 0x0000004928257221 */ /* 0x000fe40000000000 */
[----:B------:R-:W-:Y:S01]  /*3790*/  @!P5 FMUL R81, R81, 0.5 ;  /* 0x3f0000005151d820 */ /* 0x000fe20000400000 */
[----:B------:R1:W2:Y:S01]  /*37a0*/  MUFU.EX2 R71, R60 ;  /* 0x0000003c00477308 */ /* 0x0002a20000000800 */
[----:B---3--:R-:W-:Y:S01]  /*37b0*/  @!P2 FMUL R44, R44, R44 ;  /* 0x0000002c2c2ca220 */ /* 0x008fe20000400000 */
[----:B------:R-:W-:Y:S01]  /*37c0*/  FSETP.GEU.AND P2, PT, R77, -126, PT ;  /* 0xc2fc00004d00780b */ /* 0x000fe20003f4e000 */
[----:B------:R-:W-:Y:S01]  /*37d0*/  FADD R86, R25, R46 ;  /* 0x0000002e19567221 */ /* 0x000fe20000000000 */
[----:B------:R-:W-:Y:S01]  /*37e0*/  FADD R25, R27, R62 ;  /* 0x0000003e1b197221 */ /* 0x000fe20000000000 */
[----:B----4-:R-:W-:Y:S01]  /*37f0*/  FADD R56, R35, R78 ;  /* 0x0000004e23387221 */ /* 0x010fe20000000000 */
[----:B------:R-:W-:Y:S01]  /*3800*/  F2FP.F16.F32.PACK_AB R27, R12, R27 ;  /* 0x0000001b0c1b723e */ /* 0x000fe200000000ff */
[----:B------:R-:W-:Y:S01]  /*3810*/  @!P4 FMUL R76, R76, 0.5 ;  /* 0x3f0000004c4cc820 */ /* 0x000fe20000400000 */
[----:B------:R-:W3:Y:S01]  /*3820*/  MUFU.EX2 R79, R80 ;  /* 0x00000050004f7308 */ /* 0x000ee20000000800 */
[----:B-----5:R-:W-:Y:S01]  /*3830*/  @!P1 FMUL R52, R52, R52 ;  /* 0x0000003434349220 */ /* 0x020fe20000400000 */
[----:B------:R-:W-:Y:S01]  /*3840*/  FSETP.GEU.AND P1, PT, R68, -126, PT ;  /* 0xc2fc00004400780b */ /* 0x000fe20003f2e000 */
[----:B-1----:R-:W-:Y:S01]  /*3850*/  FADD R60, R22, R87 ;  /* 0x00000057163c7221 */ /* 0x002fe20000000000 */
[----:B------:R-:W-:-:S03]  /*3860*/  F2FP.F16.F32.PACK_AB R35, R20, R35 ;  /* 0x000000231423723e */ /* 0x000fc600000000ff */
[----:B------:R-:W-:Y:S01]  /*3870*/  @!P2 FMUL R77, R77, 0.5 ;  /* 0x3f0000004d4da820 */ /* 0x000fe20000400000 */
[----:B------:R-:W1:Y:S01]  /*3880*/  MUFU.EX2 R42, R81 ;  /* 0x00000051002a7308 */ /* 0x000e620000000800 */
[----:B--2---:R-:W-:Y:S01]  /*3890*/  @!P3 FMUL R71, R71, R71 ;  /* 0x000000474747b220 */ /* 0x004fe20000400000 */
[----:B------:R-:W-:-:S05]  /*38a0*/  FSETP.GEU.AND P3, PT, R0, -126, PT ;  /* 0xc2fc00000000780b */ /* 0x000fca0003f6e000 */
[----:B------:R-:W-:Y:S01]  /*38b0*/  @!P1 FMUL R68, R68, 0.5 ;  /* 0x3f00000044449820 */ /* 0x000fe20000400000 */
[----:B------:R2:W4:Y:S01]  /*38c0*/  MUFU.EX2 R75, R76 ;  /* 0x0000004c004b7308 */ /* 0x0005220000000800 */
[----:B---3--:R-:W-:Y:S01]  /*38d0*/  @!P6 FMUL R79, R79, R79 ;  /* 0x0000004f4f4fe220 */ /* 0x008fe20000400000 */
[----:B------:R-:W-:-:S03]  /*38e0*/  FSETP.GEU.AND P6, PT, R84, -126, PT ;  /* 0xc2fc00005400780b */ /* 0x000fc60003fce000 */
[----:B------:R-:W-:Y:S01]  /*38f0*/  FADD R64, R36, R79 ;  /* 0x0000004f24407221 */ /* 0x000fe20000000000 */
[----:B------:R-:W-:Y:S01]  /*3900*/  F2FP.F16.F32.PACK_AB R36, R67, R36 ;  /* 0x000000244324723e */ /* 0x000fe200000000ff */
[----:B------:R-:W-:Y:S01]  /*3910*/  @!P3 FMUL R0, R0, 0.5 ;  /* 0x3f0000000000b820 */ /* 0x000fe20000400000 */
[----:B------:R-:W3:Y:S01]  /*3920*/  MUFU.EX2 R46, R77 ;  /* 0x0000004d002e7308 */ /* 0x000ee20000000800 */
[----:B-1----:R-:W-:Y:S01]  /*3930*/  @!P5 FMUL R42, R42, R42 ;  /* 0x0000002a2a2ad220 */ /* 0x002fe20000400000 */
[----:B------:R-:W-:Y:S01]  /*3940*/  FSETP.GEU.AND P5, PT, R2, -126, PT ;  /* 0xc2fc00000200780b */ /* 0x000fe20003fae000 */
[----:B--2---:R-:W-:Y:S01]  /*3950*/  FADD R76, R25, R56 ;  /* 0x00000038194c7221 */ /* 0x004fe20000000000 */
[----:B------:R-:W-:Y:S01]  /*3960*/  FADD R56, R24, R43 ;  /* 0x0000002b18387221 */ /* 0x000fe20000000000 */
[----:B------:R-:W-:Y:S01]  /*3970*/  FADD R25, R31, R70 ;  /* 0x000000461f197221 */ /* 0x000fe20000000000 */
[----:B------:R-:W-:Y:S01]  /*3980*/  F2FP.F16.F32.PACK_AB R31, R16, R31 ;  /* 0x0000001f101f723e */ /* 0x000fe200000000ff */
[----:B------:R-:W-:Y:S01]  /*3990*/  @!P6 FMUL R84, R84, 0.5 ;  /* 0x3f0000005454e820 */ /* 0x000fe20000400000 */
[----:B------:R1:W2:Y:S01]  /*39a0*/  MUFU.EX2 R69, R68 ;  /* 0x0000004400457308 */ /* 0x0002a20000000800 */
[----:B------:R-:W-:Y:S01]  /*39b0*/  FADD R81, R25, R56 ;  /* 0x0000003819517221 */ /* 0x000fe20000000000 */
[----:B------:R-:W-:Y:S01]  /*39c0*/  FADD R25, R26, R61 ;  /* 0x0000003d1a197221 */ /* 0x000fe20000000000 */
[----:B----4-:R-:W-:-:S02]  /*39d0*/  @!P4 FMUL R75, R75, R75 ;  /* 0x0000004b4b4bc220 */ /* 0x010fc40000400000 */
[----:B------:R-:W-:Y:S02]  /*39e0*/  FADD R76, R76, R81 ;  /* 0x000000514c4c7221 */ /* 0x000fe40000000000 */
[----:B------:R-:W-:Y:S01]  /*39f0*/  @!P5 FMUL R2, R2, 0.5 ;  /* 0x3f0000000202d820 */ /* 0x000fe20000400000 */
[----:B------:R4:W5:Y:S01]  /*3a00*/  MUFU.EX2 R50, R0 ;  /* 0x0000000000327308 */ /* 0x0009620000000800 */
[----:B-1----:R-:W-:Y:S01]  /*3a10*/  FADD R68, R67, R42 ;  /* 0x0000002a43447221 */ /* 0x002fe20000000000 */
[----:B---3--:R-:W-:-:S06]  /*3a20*/  @!P2 FMUL R46, R46, R46 ;  /* 0x0000002e2e2ea220 */ /* 0x008fcc0000400000 */
[----:B------:R-:W1:Y:S01]  /*3a30*/  MUFU.EX2 R77, R84 ;  /* 0x00000054004d7308 */ /* 0x000e620000000800 */
[----:B----4-:R-:W-:Y:S01]  /*3a40*/  FADD R0, R9, R58 ;  /* 0x0000003a09007221 */ /* 0x010fe20000000000 */
[----:B--2---:R-:W-:-:S03]  /*3a50*/  @!P1 FMUL R69, R69, R69 ;  /* 0x0000004545459220 */ /* 0x004fc60000400000 */
[----:B------:R-:W-:Y:S01]  /*3a60*/  FADD R49, R0, R29 ;  /* 0x0000001d00317221 */ /* 0x000fe20000000000 */
[----:B------:R-:W-:Y:S01]  /*3a70*/  FADD R0, R10, R47 ;  /* 0x0000002f0a007221 */ /* 0x000fe20000000000 */
[----:B------:R-:W-:Y:S01]  /*3a80*/  FADD R29, R14, R51 ;  /* 0x000000330e1d7221 */ /* 0x000fe20000000000 */
[----:B------:R-:W2:Y:S01]  /*3a90*/  MUFU.EX2 R56, R2 ;  /* 0x0000000200387308 */ /* 0x000ea20000000800 */
[----:B-----5:R-:W-:Y:S01]  /*3aa0*/  @!P3 FMUL R50, R50, R50 ;  /* 0x000000323232b220 */ /* 0x020fe20000400000 */
[----:B------:R-:W-:Y:S01]  /*3ab0*/  FADD R53, R0, R33 ;  /* 0x0000002100357221 */ /* 0x000fe20000000000 */
        /* <DEDUP_REMOVED lines=12> */
[----:B-1----:R-:W-:Y:S01]  /*3b80*/  @!P6 FMUL R77, R77, R77 ;  /* 0x0000004d4d4de220 */ /* 0x002fe20000400000 */
[----:B------:R-:W-:Y:S01]  /*3b90*/  FADD R41, R0, R37 ;  /* 0x0000002500297221 */ /* 0x000fe20000000000 */
[----:B--2---:R-:W-:Y:S01]  /*3ba0*/  @!P5 FMUL R56, R56, R56 ;  /* 0x000000383838d220 */ /* 0x004fe20000400000 */
        /* <DEDUP_REMOVED lines=21> */
[----:B------:R-:W-:Y:S01]  /*3d00*/  MOV R25, UR7 ;  /* 0x0000000700197c02 */ /* 0x000fe20008000f00 */
[----:B------:R-:W-:Y:S01]  /*3d10*/  FADD R49, R49, R76 ;  /* 0x0000004c31317221 */ /* 0x000fe20000000000 */
[----:B------:R-:W-:Y:S01]  /*3d20*/  FADD R80, R53, R80 ;  /* 0x0000005035507221 */ /* 0x000fe20000000000 */
[----:B------:R-:W-:Y:S01]  /*3d30*/  F2FP.F16.F32.PACK_AB R39, R39, R24 ;  /* 0x000000182727723e */ /* 0x000fe200000000ff */
[----:B------:R-:W-:Y:S01]  /*3d40*/  FADD R45, R45, R2 ;  /* 0x000000022d2d7221 */ /* 0x000fe20000000000 */
[----:B------:R-:W-:Y:S01]  /*3d50*/  FADD R0, R41, R0 ;  /* 0x0000000029007221 */ /* 0x000fe20000000000 */
[----:B------:R-:W-:Y:S01]  /*3d60*/  F2FP.F16.F32.PACK_AB R24, R26, R17 ;  /* 0x000000111a18723e */ /* 0x000fe200000000ff */
[----:B------:R1:W-:Y:S01]  /*3d70*/  SYNCS.ARRIVE.TRANS64.A1T0 RZ, [R25+UR41], RZ ;  /* 0x000000ff19ff79a7 */ /* 0x0003e20008100029 */
[----:B------:R-:W-:Y:S01]  /*3d80*/  F2FP.F16.F32.PACK_AB R26, R19, R28 ;  /* 0x0000001c131a723e */ /* 0x000fe200000000ff */
[----:B------:R-:W-:Y:S01]  /*3d90*/  FADD R2, R49, R80 ;  /* 0x0000005031027221 */ /* 0x000fe20000000000 */
[----:B------:R-:W-:Y:S01]  /*3da0*/  F2FP.F16.F32.PACK_AB R28, R21, R32 ;  /* 0x00000020151c723e */ /* 0x000fe200000000ff */
[----:B------:R-:W-:Y:S01]  /*3db0*/  FADD R0, R0, R45 ;  /* 0x0000002d00007221 */ /* 0x000fe20000000000 */
[----:B------:R-:W-:-:S02]  /*3dc0*/  F2FP.F16.F32.PACK_AB R32, R59, R40 ;  /* 0x000000283b20723e */ /* 0x000fc400000000ff */
[----:B------:R-:W-:Y:S02]  /*3dd0*/  F2FP.F16.F32.PACK_AB R53, R47, R58 ;  /* 0x0000003a2f35723e */ /* 0x000fe400000000ff */
[----:B------:R-:W-:Y:S02]  /*3de0*/  F2FP.F16.F32.PACK_AB R49, R51, R66 ;  /* 0x000000423331723e */ /* 0x000fe400000000ff */
[----:B------:R-:W-:Y:S02]  /*3df0*/  F2FP.F16.F32.PACK_AB R40, R42, R79 ;  /* 0x0000004f2a28723e */ /* 0x000fe400000000ff */
[----:B-1----:R-:W-:Y:S02]  /*3e00*/  F2FP.F16.F32.PACK_AB R25, R10, R9 ;  /* 0x000000090a19723e */ /* 0x002fe400000000ff */
[----:B------:R-:W-:Y:S02]  /*3e10*/  F2FP.F16.F32.PACK_AB R29, R14, R11 ;  /* 0x0000000b0e1d723e */ /* 0x000fe400000000ff */
[----:B------:R-:W-:-:S02]  /*3e20*/  F2FP.F16.F32.PACK_AB R33, R18, R13 ;  /* 0x0000000d1221723e */ /* 0x000fc400000000ff */
[----:B------:R-:W-:Y:S02]  /*3e30*/  F2FP.F16.F32.PACK_AB R37, R22, R15 ;  /* 0x0000000f1625723e */ /* 0x000fe400000000ff */
[----:B------:R-:W-:Y:S02]  /*3e40*/  F2FP.F16.F32.PACK_AB R55, R55, R62 ;  /* 0x0000003e3737723e */ /* 0x000fe400000000ff */
[----:B------:R-:W-:Y:S02]  /*3e50*/  F2FP.F16.F32.PACK_AB R51, R89, R70 ;  /* 0x000000465933723e */ /* 0x000fe400000000ff */
[----:B------:R-:W-:Y:S02]  /*3e60*/  F2FP.F16.F32.PACK_AB R45, R91, R74 ;  /* 0x0000004a5b2d723e */ /* 0x000fe400000000ff */
        /* <DEDUP_REMOVED lines=11> */
[----:B------:R-:W-:Y:S01]  /*3f20*/  F2FP.F16.F32.PACK_AB R42, R56, R77 ;  /* 0x0000004d382a723e */ /* 0x000fe200000000ff */
[----:B------:R-:W-:Y:S06]  /*3f30*/  @!P0 BRA `(.L_x_19) ;  /* 0x0000000000048947 */ /* 0x000fec0003800000 */
[----:B------:R-:W-:Y:S01]  /*3f40*/  BPT.TRAP 0x1 ;  /* 0x000000040000795c */ /* 0x000fe20000300000 */
.L_x_19:
[----:B------:R-:W1:Y:S02]  /*3f50*/  SYNCS.PHASECHK.TRANS64.TRYWAIT P1, [UR36+0x2a008], R6 ;  /* 0x02a00806ff0075a7 */ /* 0x000e640008020164 */
[----:B-1----:R-:W-:Y:S05]  /*3f60*/  @!P1 BRA `(.L_x_20) ;  /* 0x000000cc00e09947 */ /* 0x002fea0003800000 */
.L_x_114:
[----:B------:R-:W-:Y:S01]  /*3f70*/  UIADD3 UR6, UR39, 0x700, URZ ;  /* 0x0000070027067890 */ /* 0x000fe2000fffe03f */
[----:B------:R-:W-:Y:S01]  /*3f80*/  WARPGROUP.ARRIVE ;  /* 0x00000000000079c5 */ /* 0x000fe20000000000 */
[----:B------:R-:W-:Y:S01]  /*3f90*/  UMOV UR7, 0xc0000010 ;  /* 0xc000001000077882 */ /* 0x000fe20000000000 */
[----:B------:R-:W-:Y:S01]  /*3fa0*/  UIADD3 UR10, UR39, 0x800, URZ ;  /* 0x00000800270a7890 */ /* 0x000fe2000fffe03f */
[----:B------:R-:W-:Y:S01]  /*3fb0*/  F2FP.F16.F32.PACK_AB R43, R8, R43 ;  /* 0x0000002b082b723e */ /* 0x000fe200000000ff */
[----:B------:R-:W-:Y:S01]  /*3fc0*/  UMOV UR11, 0xc0000010 ;  /* 0xc0000010000b7882 */ /* 0x000fe20000000000 */
[----:B------:R-:W-:Y:S01]  /*3fd0*/  UIADD3 UR14, UR39, 0x900, URZ ;  /* 0x00000900270e7890 */ /* 0x000fe2000fffe03f */
[----:B------:R-:W-:Y:S02]  /*3fe0*/  UMOV UR15, 0xc0000010 ;  /* 0xc0000010000f7882 */ /* 0x000fe40000000000 */
[----:B------:R-:W-:Y:S01]  /*3ff0*/  HGMMA.64x16x16.F32 R136, R24, gdesc[UR4].tnspB, RZ, !UPT, gsb0 ;  /* 0x4020000418887df0 */ /* 0x000fe2000c0008ff */
[----:B------:R-:W-:Y:S01]  /*4000*/  UIADD3 UR18, UR39, 0xa00, URZ ;  /* 0x00000a0027127890 */ /* 0x000fe2000fffe03f */
[----:B------:R-:W-:Y:S01]  /*4010*/  UMOV UR19, 0xc0000010 ;  /* 0xc000001000137882 */ /* 0x000fe20000000000 */
[----:B------:R-:W-:Y:S01]  /*4020*/  UIADD3 UR6, UR39, 0xb00, URZ ;  /* 0x00000b0027067890 */ /* 0x000fe2000fffe03f */
[----:B------:R-:W-:Y:S01]  /*4030*/  UMOV UR7, 0xc0000010 ;  /* 0xc000001000077882 */ /* 0x000fe20000000000 */
[----:B------:R-:W-:-:S02]  /*4040*/  WARPGROUP.DEPBAR.LE gsb0, 0x0 ;  /* 0x00008000000079c5 */ /* 0x000fc40000010000 */
[----:B------:R-:W-:-:S06]  /*4050*/  WARPGROUP.ARRIVE ;  /* 0x00000000000079c5 */ /* 0x000fcc0000000000 */
[----:B------:R-:W-:Y:S01]  /*4060*/  HGMMA.64x16x16.F32 R128, R24, gdesc[UR8].tnspB, RZ, !UPT, gsb0 ;  /* 0x4020000818807df0 */ /* 0x000fe2000c0008ff */
[----:B------:R-:W-:Y:S01]  /*4070*/  UIADD3 UR10, UR39, 0xc00, URZ ;  /* 0x00000c00270a7890 */ /* 0x000fe2000fffe03f */
[----:B------:R-:W-:Y:S01]  /*4080*/  UMOV UR11, 0xc0000010 ;  /* 0xc0000010000b7882 */ /* 0x000fe20000000000 */
[----:B------:R-:W-:Y:S02]  /*4090*/  WARPGROUP.DEPBAR.LE gsb0, 0x0 ;  /* 0x00008000000079c5 */ /* 0x000fe40000010000 */
        /* <DEDUP_REMOVED lines=26> */
[----:B------:R-:W-:Y:S01]  /*4240*/  HGMMA.64x16x16.F32 R136, R28, gdesc[UR4].tnspB, R136, gsb0 ;  /* 0x402000041c887df0 */ /* 0x000fe20008000888 */
        /* <DEDUP_REMOVED lines=224> */
[----:B------:R-:W-:Y:S03]  /*5050*/  HGMMA.64x16x16.F32 R112, R40, gdesc[UR16].tnspB, R112, gsb0 ;  /* 0x4020001028707df0 */ /* 0x000fe60008000870 */
        /* <DEDUP_REMOVED lines=10> */
[----:B------:R-:W-:Y:S05]  /*5100*/  @!P0 BRA `(.L_x_21) ;  /* 0x0000000000048947 */ /* 0x000fea0003800000 */
[----:B------:R-:W-:Y:S01]  /*5110*/  BPT.TRAP 0x1 ;  /* 0x000000040000795c */ /* 0x000fe20000300000 */
.L_x_21:
[----:B------:R-:W-:Y:S01]  /*5120*/  UISETP.GT.U32.AND UP0, UPT, UR4, 0x1, UPT ;  /* 0x000000010400788c */ /* 0x000fe2000bf04070 */
[----:B------:R-:W-:Y:S01]  /*5130*/  MOV R10, RZ ;  /* 0x000000ff000a7202 */ /* 0x000fe20000000f00 */
[----:B------:R-:W-:-:S04]  /*5140*/  UIADD3 UR5, UR36, 0x2a028, URZ ;  /* 0x0002a02824057890 */ /* 0x000fc8000fffe03f */
[----:B------:R-:W-:Y:S01]  /*5150*/  PLOP3.LUT P1, PT, PT, PT, UP0, 0x80, 0x0 ;  /* 0x000000000000781c */ /* 0x000fe20003f2f008 */
[----:B------:R-:W-:-:S09]  /*5160*/  UPRMT UR5, URZ, 0x654, UR5 ;  /* 0x000006543f057896 */ /* 0x000fd20008000005 */
[----:B------:R-:W-:Y:S03]  /*5170*/  SYNCS.ARRIVE.TRANS64.RED.A1T0 RZ, [UR5], RZ ;  /* 0x000000ffffff79a7 */ /* 0x000fe60008100405 */
[----:B------:R-:W-:Y:S05]  /*5180*/  @P1 BRA `(.L_x_22) ;  /* 0x0000000000041947 */ /* 0x000fea0003800000 */
[----:B------:R-:W-:Y:S01]  /*5190*/  BPT.TRAP 0x1 ;  /* 0x000000040000795c */ /* 0x000fe20000300000 */
.L_x_22:
[C---:B------:R-:W-:Y:S01]  /*51a0*/  ISETP.GE.AND P2, PT, R7.reuse, 0x101, PT ;  /* 0x000001010700780c */ /* 0x040fe20003f46270 */
[----:B------:R-:W-:Y:S01]  /*51b0*/  UMOV UR43, 0x1 ;  /* 0x00000001002b7882 */ /* 0x000fe20000000000 */
[----:B-1----:R-:W-:Y:S01]  /*51c0*/  IADD3 R6, R7, 0x7f, RZ ;  /* 0x0000007f07067810 */ /* 0x002fe20007ffe0ff */
[----:B------:R-:W-:Y:S01]  /*51d0*/  UMOV UR41, 0x2 ;  /* 0x0000000200297882 */ /* 0x000fe20000000000 */
[----:B------:R-:W-:Y:S02]  /*51e0*/  VIADD R4, R4, 0x80 ;  /* 0x0000008004047836 */ /* 0x000fe40000000000 */
[----:B------:R-:W-:-:S04]  /*51f0*/  SHF.R.S32.HI R9, RZ, 0x1f, R6 ;  /* 0x0000001fff097819 */ /* 0x000fc80000011406 */
[----:B------:R-:W-:-:S04]  /*5200*/  LEA.HI R6, R9, R6, RZ, 0x7 ;  /* 0x0000000609067211 */ /* 0x000fc800078f38ff */
[----:B------:R-:W-:Y:S01]  /*5210*/  LEA.HI.SX32 R6, R6, 0xffffffff, 0x19 ;  /* 0xffffffff06067811 */ /* 0x000fe200078fcaff */
[----:B------:R-:W-:Y:S06]  /*5220*/  @!P2 BRA `(.L_x_23) ;  /* 0x0000003800a8a947 */ /* 0x000fec0003800000 */
[----:B------:R-:W-:Y:S01]  /*5230*/  MOV R9, R3 ;  /* 0x0000000300097202 */ /* 0x000fe20000000f00 */
[----:B------:R-:W-:Y:S01]  /*5240*/  UMOV UR41, 0x2 ;  /* 0x0000000200297882 */ /* 0x000fe20000000000 */
[----:B------:R-:W-:Y:S01]  /*5250*/  MOV R11, R5 ;  /* 0x00000005000b7202 */ /* 0x000fe20000000f00 */
[----:B------:R-:W-:Y:S01]  /*5260*/  UMOV UR43, 0x1 ;  /* 0x00000001002b7882 */ /* 0x000fe20000000000 */
[----:B------:R-:W-:Y:S01]  /*5270*/  MOV R10, RZ ;  /* 0x000000ff000a7202 */ /* 0x000fe20000000f00 */
[----:B------:R-:W-:-:S06]  /*5280*/  ULDC UR5, c[0x0][0x604] ;  /* 0x0001810000057ab9 */ /* 0x000fcc0000000800 */
.L_x_34:
[----:B------:R-:W-:-:S13]  /*5290*/  PLOP3.LUT P3, PT, PT, PT, UP1, 0x80, 0x0 ;  /* 0x000000000000781c */ /* 0x000fda0003f6f018 */
[----:B------:R-:W-:Y:S05]  /*52a0*/  @!P3 BRA `(.L_x_24) ;  /* 0x000000000004b947 */ /* 0x000fea0003800000 */
[----:B------:R-:W-:Y:S01]  /*52b0*/  BPT.TRAP 0x1 ;  /* 0x000000040000795c */ /* 0x000fe20000300000 */
.L_x_24:
[----:B------:R-:W-:Y:S01]  /*52c0*/  ULEA UR4, UR41, UR36, 0x3 ;  /* 0x0000002429047291 */ /* 0x000fe2000f8e183f */
[----:B------:R-:W-:-:S08]  /*52d0*/  SHF.L.U32 R3, R10, 0x1f, RZ ;  /* 0x0000001f0a037819 */ /* 0x000fd000000006ff */
[----:B------:R-:W1:Y:S02]  /*52e0*/  SYNCS.PHASECHK.TRANS64.TRYWAIT P2, [UR4+0x2a000], R3 ;  /* 0x02a00003ff0075a7 */ /* 0x000e640008040144 */
[----:B-1----:R-:W-:Y:S05]  /*52f0*/  @!P2 BRA `(.L_x_25) ;  /* 0x000000bc0014a947 */ /* 0x002fea0003800000 */
.L_x_115:
[----:B------:R-:W-:Y:S01]  /*5300*/  UIMAD UR18, UR41, 0x700, UR40 ;  /* 0x00000700291278a4 */ /* 0x000fe2000f8e0228 */
[----:B------:R-:W-:Y:S01]  /*5310*/  WARPGROUP.ARRIVE ;  /* 0x00000000000079c5 */ /* 0x000fe20000000000 */
[----:B------:R-:W-:Y:S01]  /*5320*/  UMOV UR19, 0xc0000010 ;  /* 0xc000001000137882 */ /* 0x000fe20000000000 */
[----:B------:R-:W-:Y:S01]  /*5330*/  UMOV UR23, 0xc0000010 ;  /* 0xc000001000177882 */ /* 0x000fe20000000000 */
[----:B------:R-:W-:Y:S02]  /*5340*/  UIADD3 UR22, UR18, 0x100, URZ ;  /* 0x0000010012167890 */ /* 0x000fe4000fffe03f */
[----:B------:R-:W-:Y:S01]  /*5350*/  UIADD3 UR26, UR18, 0x200, URZ ;  /* 0x00000200121a7890 */ /* 0x000fe2000fffe03f */
[----:B------:R-:W-:Y:S02]  /*5360*/  UMOV UR27, 0xc0000010 ;  /* 0xc0000010001b7882 */ /* 0x000fe40000000000 */
[----:B------:R-:W-:Y:S01]  /*5370*/  HGMMA.64x128x16.F32 R24, gdesc[UR16], RZ, !UPT, gsb0 ;  /* 0x01e00000101879f0 */ /* 0x000fe2000c0008ff */
[----:B------:R-:W-:Y:S01]  /*5380*/  UIADD3 UR30, UR18, 0x300, URZ ;  /* 0x00000300121e7890 */ /* 0x000fe2000fffe03f */
[----:B------:R-:W-:Y:S01]  /*5390*/  UMOV UR31, 0xc0000010 ;  /* 0xc0000010001f7882 */ /* 0x000fe20000000000 */
[----:B------:R-:W-:Y:S01]  /*53a0*/  UIADD3 UR34, UR18, 0x400, URZ ;  /* 0x0000040012227890 */ /* 0x000fe2000fffe03f */
[----:B------:R-:W-:Y:S01]  /*53b0*/  UMOV UR35, 0xc0000010 ;  /* 0xc000001000237882 */ /* 0x000fe20000000000 */
[----:B------:R-:W-:Y:S01]  /*53c0*/  UIADD3 UR10, UR18, 0x500, URZ ;  /* 0x00000500120a7890 */ /* 0x000fe2000fffe03f */
[----:B------:R-:W-:Y:S01]  /*53d0*/  UMOV UR11, 0xc0000010 ;  /* 0xc0000010000b7882 */ /* 0x000fe20000000000 */
[----:B------:R-:W-:Y:S01]  /*53e0*/  UIADD3 UR14, UR18, 0x600, URZ ;  /* 0x00000600120e7890 */ /* 0x000fe2000fffe03f */
[----:B------:R-:W-:Y:S01]  /*53f0*/  UMOV UR15, 0xc0000010 ;  /* 0xc0000010000f7882 */ /* 0x000fe20000000000 */
[----:B------:R-:W-:-:S04]  /*5400*/  UIADD3 UR4, UR41, 0x1, URZ ;  /* 0x0000000129047890 */ /* 0x000fc8000fffe03f */
[----:B------:R-:W-:-:S04]  /*5410*/  UISETP.NE.AND UP0, UPT, UR4, 0x5, UPT ;  /* 0x000000050400788c */ /* 0x000fc8000bf05270 */
[----:B------:R-:W-:Y:S02]  /*5420*/  USEL UR6, URZ, 0x1, UP0 ;  /* 0x000000013f067887 */ /* 0x000fe40008000000 */
[----:B------:R-:W-:-:S04]  /*5430*/  USEL UR4, UR4, URZ, UP0 ;  /* 0x0000003f04047287 */ /* 0x000fc80008000000 */
[----:B------:R-:W-:Y:S01]  /*5440*/  LOP3.LUT R7, R10, UR6, RZ, 0x3c, !PT ;  /* 0x000000060a077c12 */ /* 0x000fe2000f8e3cff */
        /* <DEDUP_REMOVED lines=19> */
[----:B------:R-:W-:Y:S05]  /*5580*/  @!P3 BRA `(.L_x_26) ;  /* 0x000000000004b947 */ /* 0x000fea0003800000 */
[----:B------:R-:W-:Y:S01]  /*5590*/  BPT.TRAP 0x1 ;  /* 0x000000040000795c */ /* 0x000fe20000300000 */
.L_x_26:
[----:B-1----:R-:W-:Y:S01]  /*55a0*/  FMNMX R8, R24, R9, !PT ;  /* 0x0000000918087209 */ /* 0x002fe20007800000 */
[----:B------:R-:W-:-:S03]  /*55b0*/  ULEA UR6, UR4, UR36, 0x3 ;  /* 0x0000002404067291 */ /* 0x000fc6000f8e183f */
[----:B------:R-:W-:-:S04]  /*55c0*/  FMNMX R3, R25, R8, !PT ;  /* 0x0000000819037209 */ /* 0x000fc80007800000 */
        /* <DEDUP_REMOVED lines=29> */
[----:B------:R-:W-:-:S05]  /*57a0*/  FMNMX R8, R85, R8, !PT ;  /* 0x0000000855087209 */ /* 0x000fca0007800000 */
[----:B------:R-:W1:Y:S02]  /*57b0*/  SHFL.BFLY PT, R3, R8, 0x1, 0x1f ;  /* 0x0c201f0008037f89 */ /* 0x000e6400000e0000 */
[----:B-1----:R-:W-:-:S05]  /*57c0*/  FMNMX R5, R8, R3, !PT ;  /* 0x0000000308057209 */ /* 0x002fca0007800000 */
[----:B------:R-:W1:Y:S02]  /*57d0*/  SHFL.BFLY PT, R10, R5, 0x2, 0x1f ;  /* 0x0c401f00050a7f89 */ /* 0x000e6400000e0000 */
[----:B-1----:R-:W-:Y:S02]  /*57e0*/  FMNMX R3, R5, R10, !PT ;  /* 0x0000000a05037209 */ /* 0x002fe40007800000 */
[----:B------:R-:W-:Y:S02]  /*57f0*/  FMNMX R10, R26, R11, !PT ;  /* 0x0000000b1a0a7209 */ /* 0x000fe40007800000 */
[----:B------:R-:W-:Y:S02]  /*5800*/  FSETP.NEU.AND P2, PT, R3, -INF , PT ;  /* 0xff8000000300780b */ /* 0x000fe40003f4d000 */
[----:B------:R-:W-:Y:S02]  /*5810*/  FMNMX R13, R27, R10, !PT ;  /* 0x0000000a1b0d7209 */ /* 0x000fe40007800000 */
[----:B------:R-:W-:-:S02]  /*5820*/  FSEL R14, R3, RZ, P2 ;  /* 0x000000ff030e7208 */ /* 0x000fc40001000000 */
[----:B------:R-:W-:-:S03]  /*5830*/  FMNMX R10, R30, R13, !PT ;  /* 0x0000000d1e0a7209 */ /* 0x000fc60007800000 */
[C---:B------:R-:W-:Y:S01]  /*5840*/  FMUL R144, R14.reuse, UR5 ;  /* 0x000000050e907c20 */ /* 0x040fe20008400000 */
[----:B------:R-:W-:Y:S01]  /*5850*/  FMNMX R5, R31, R10, !PT ;  /* 0x0000000a1f057209 */ /* 0x000fe20007800000 */
[----:B------:R-:W-:Y:S02]  /*5860*/  FADD R14, -R14, R9 ;  /* 0x000000090e0e7221 */ /* 0x000fe40000000100 */
[--C-:B------:R-:W-:Y:S01]  /*5870*/  FFMA R24, R24, UR5, -R144.reuse ;  /* 0x0000000518187c23 */ /* 0x100fe20008000890 */
[--C-:B------:R-:W-:Y:S01]  /*5880*/  FFMA R13, R25, UR5, -R144.reuse ;  /* 0x00000005190d7c23 */ /* 0x100fe20008000890 */
[----:B------:R-:W-:Y:S01]  /*5890*/  FMNMX R10, R34, R5, !PT ;  /* 0x00000005220a7209 */ /* 0x000fe20007800000 */
[--C-:B------:R-:W-:Y:S01]  /*58a0*/  FFMA R8, R28, UR5, -R144.reuse ;  /* 0x000000051c087c23 */ /* 0x100fe20008000890 */
[--C-:B------:R-:W-:Y:S01]  /*58b0*/  FFMA R17, R33, UR5, -R144.reuse ;  /* 0x0000000521117c23 */ /* 0x100fe20008000890 */
[----:B------:R-:W-:Y:S01]  /*58c0*/  FSETP.GEU.AND P6, PT, R24, -126, PT ;  /* 0xc2fc00001800780b */ /* 0x000fe20003fce000 */
[--C-:B------:R-:W-:Y:S01]  /*58d0*/  FFMA R15, R29, UR5, -R144.reuse ;  /* 0x000000051d0f7c23 */ /* 0x100fe20008000890 */
[----:B------:R-:W-:Y:S01]  /*58e0*/  FSETP.GEU.AND P3, PT, R13, -126, PT ;  /* 0xc2fc00000d00780b */ /* 0x000fe20003f6e000 */
[--C-:B------:R-:W-:Y:S01]  /*58f0*/  FFMA R28, R32, UR5, -R144.reuse ;  /* 0x00000005201c7c23 */ /* 0x100fe20008000890 */
[----:B------:R-:W-:Y:S01]  /*5900*/  FMNMX R5, R35, R10, !PT ;  /* 0x0000000a23057209 */ /* 0x000fe20007800000 */
        /* <DEDUP_REMOVED lines=8> */
[----:B------:R-:W-:Y:S01]  /*5990*/  @!P6 FMUL R24, R24, 0.5 ;  /* 0x3f0000001818e820 */ /* 0x000fe20000400000 */
[----:B------:R-:W-:Y:S01]  /*59a0*/  FSETP.GEU.AND P2, PT, R28, -126, PT ;  /* 0xc2fc00001c00780b */ /* 0x000fe20003f4e000 */
[----:B------:R-:W-:Y:S01]  /*59b0*/  @!P3 FMUL R13, R13, 0.5 ;  /* 0x3f0000000d0db820 */ /* 0x000fe20000400000 */
[----:B------:R-:W-:Y:S01]  /*59c0*/  FMNMX R10, R42, R5, !PT ;  /* 0x000000052a0a7209 */ /* 0x000fe20007800000 */
[--C-:B------:R-:W-:Y:S01]  /*59d0*/  FFMA R41, R53, UR5, -R144.reuse ;  /* 0x0000000535297c23 */ /* 0x100fe20008000890 */
[--C-:B------:R-:W-:Y:S01]  /*59e0*/  FFMA R37, R49, UR5, -R144.reuse ;  /* 0x0000000531257c23 */ /* 0x100fe20008000890 */
[----:B------:R-:W1:Y:S01]  /*59f0*/  MUFU.EX2 R24, R24 ;  /* 0x0000001800187308 */ /* 0x000e620000000800 */
[----:B------:R-:W-:Y:S01]  /*5a00*/  FMNMX R5, R43, R10, !PT ;  /* 0x0000000a2b057209 */ /* 0x000fe20007800000 */
[----:B------:R-:W-:Y:S01]  /*5a10*/  @!P4 FMUL R8, R8, 0.5 ;  /* 0x3f0000000808c820 */ /* 0x000fe20000400000 */
[--C-:B------:R-:W-:Y:S01]  /*5a20*/  FFMA R10, R36, UR5, -R144.reuse ;  /* 0x00000005240a7c23 */ /* 0x100fe20008000890 */
[----:B------:R-:W-:Y:S01]  /*5a30*/  @!P5 FMUL R15, R15, 0.5 ;  /* 0x3f0000000f0fd820 */ /* 0x000fe20000400000 */
[----:B------:R-:W-:Y:S01]  /*5a40*/  FMNMX R12, R46, R5, !PT ;  /* 0x000000052e0c7209 */ /* 0x000fe20007800000 */
[--C-:B------:R-:W-:Y:S01]  /*5a50*/  FFMA R36, R48, UR5, -R144.reuse ;  /* 0x0000000530247c23 */ /* 0x100fe20008000890 */
[--C-:B------:R-:W-:Y:S01]  /*5a60*/  FFMA R45, R56, UR5, -R144.reuse ;  /* 0x00000005382d7c23 */ /* 0x100fe20008000890 */
[----:B------:R-:W2:Y:S01]  /*5a70*/  MUFU.EX2 R13, R13 ;  /* 0x0000000d000d7308 */ /* 0x000ea20000000800 */
[----:B------:R-:W-:Y:S01]  /*5a80*/  FMNMX R5, R47, R12, !PT ;  /* 0x0000000c2f057209 */ /* 0x000fe20007800000 */
[----:B------:R-:W-:Y:S01]  /*5a90*/  @!P2 FMUL R28, R28, 0.5 ;  /* 0x3f0000001c1ca820 */ /* 0x000fe20000400000 */
[--C-:B------:R-:W-:Y:S01]  /*5aa0*/  FFMA R53, R64, UR5, -R144.reuse ;  /* 0x0000000540357c23 */ /* 0x100fe20008000890 */
[--C-:B------:R-:W-:Y:S01]  /*5ab0*/  FFMA R49, R60, UR5, -R144.reuse ;  /* 0x000000053c317c23 */ /* 0x100fe20008000890 */
[----:B------:R-:W-:Y:S01]  /*5ac0*/  FMNMX R12, R50, R5, !PT ;  /* 0x00000005320c7209 */ /* 0x000fe20007800000 */
[--C-:B------:R-:W-:Y:S01]  /*5ad0*/  FFMA R40, R69, UR5, -R144.reuse ;  /* 0x0000000545287c23 */ /* 0x100fe20008000890 */
[--C-:B------:R-:W-:Y:S01]  /*5ae0*/  FFMA R69, R80, UR5, -R144.reuse ;  /* 0x0000000550457c23 */ /* 0x100fe20008000890 */
[----:B------:R-:W3:Y:S01]  /*5af0*/  MUFU.EX2 R8, R8 ;  /* 0x0000000800087308 */ /* 0x000ee20000000800 */
[----:B-1----:R-:W-:Y:S01]  /*5b00*/  @!P6 FMUL R24, R24, R24 ;  /* 0x000000181818e220 */ /* 0x002fe20000400000 */
[----:B------:R-:W-:Y:S01]  /*5b10*/  FSETP.GEU.AND P6, PT, R17, -126, PT ;  /* 0xc2fc00001100780b */ /* 0x000fe20003fce000 */
[----:B------:R-:W-:Y:S01]  /*5b20*/  FFMA R56, R85, UR5, -R144 ;  /* 0x0000000555387c23 */ /* 0x000fe20008000890 */
[----:B------:R-:W-:Y:S01]  /*5b30*/  FMNMX R5, R51, R12, !PT ;  /* 0x0000000c33057209 */ /* 0x000fe20007800000 */
[----:B------:R-:W-:-:S03]  /*5b40*/  FMUL R14, R14, UR5 ;  /* 0x000000050e0e7c20 */ /* 0x000fc60008400000 */
[----:B------:R-:W1:Y:S01]  /*5b50*/  MUFU.EX2 R15, R15 ;  /* 0x0000000f000f7308 */ /* 0x000e620000000800 */
[----:B--2---:R-:W-:Y:S01]  /*5b60*/  @!P3 FMUL R13, R13, R13 ;  /* 0x0000000d0d0db220 */ /* 0x004fe20000400000 */
[----:B------:R-:W-:Y:S02]  /*5b70*/  FSETP.GEU.AND P3, PT, R10, -126, PT ;  /* 0xc2fc00000a00780b */ /* 0x000fe40003f6e000 */
[----:B------:R-:W-:-:S03]  /*5b80*/  FMNMX R12, R54, R5, !PT ;  /* 0x00000005360c7209 */ /* 0x000fc60007800000 */
[----:B------:R-:W-:Y:S01]  /*5b90*/  @!P6 FMUL R17, R17, 0.5 ;  /* 0x3f0000001111e820 */ /* 0x000fe20000400000 */
[----:B------:R-:W-:Y:S01]  /*5ba0*/  FMNMX R5, R55, R12, !PT ;  /* 0x0000000c37057209 */ /* 0x000fe20007800000 */
[--C-:B------:R-:W-:Y:S01]  /*5bb0*/  FFMA R12, R44, UR5, -R144.reuse ;  /* 0x000000052c0c7c23 */ /* 0x100fe20008000890 */
[----:B------:R-:W2:Y:S01]  /*5bc0*/  MUFU.EX2 R28, R28 ;  /* 0x0000001c001c7308 */ /* 0x000ea20000000800 */
[----:B---3--:R-:W-:Y:S01]  /*5bd0*/  @!P4 FMUL R8, R8, R8 ;  /* 0x000000080808c220 */ /* 0x008fe20000400000 */
[----:B------:R-:W-:Y:S01]  /*5be0*/  FSETP.GEU.AND P4, PT, R19, -126, PT ;  /* 0xc2fc00001300780b */ /* 0x000fe20003f8e000 */
[--C-:B------:R-:W-:Y:S01]  /*5bf0*/  FFMA R44, R73, UR5, -R144.reuse ;  /* 0x00000005492c7c23 */ /* 0x100fe20008000890 */
[----:B------:R-:W-:Y:S01]  /*5c00*/  FMNMX R16, R58, R5, !PT ;  /* 0x000000053a107209 */ /* 0x000fe20007800000 */
[----:B------:R-:W-:Y:S01]  /*5c10*/  @!P3 FMUL R10, R10, 0.5 ;  /* 0x3f0000000a0ab820 */ /* 0x000fe20000400000 */
[----:B------:R-:W-:Y:S01]  /*5c20*/  FFMA R73, R84, UR5, -R144 ;  /* 0x0000000554497c23 */ /* 0x000fe20008000890 */
[----:B-1----:R-:W-:Y:S01]  /*5c30*/  @!P5 FMUL R15, R15, R15 ;  /* 0x0000000f0f0fd220 */ /* 0x002fe20000400000 */
[----:B------:R-:W1:Y:S01]  /*5c40*/  MUFU.EX2 R17, R17 ;  /* 0x0000001100117308 */ /* 0x000e620000000800 */
[----:B------:R-:W-:-:S02]  /*5c50*/  FSETP.GEU.AND P5, PT, R32, -126, PT ;  /* 0xc2fc00002000780b */ /* 0x000fc40003fae000 */
[----:B------:R-:W-:-:S04]  /*5c60*/  FMNMX R5, R59, R16, !PT ;  /* 0x000000103b057209 */ /* 0x000fc80007800000 */
[----:B------:R-:W-:Y:S01]  /*5c70*/  @!P4 FMUL R19, R19, 0.5 ;  /* 0x3f0000001313c820 */ /* 0x000fe20000400000 */
[----:B------:R-:W3:Y:S01]  /*5c80*/  MUFU.EX2 R10, R10 ;  /* 0x0000000a000a7308 */ /* 0x000ee20000000800 */
[----:B--2---:R-:W-:Y:S01]  /*5c90*/  @!P2 FMUL R28, R28, R28 ;  /* 0x0000001c1c1ca220 */ /* 0x004fe20000400000 */
[----:B------:R-:W-:Y:S02]  /*5ca0*/  FSETP.GEU.AND P2, PT, R21, -126, PT ;  /* 0xc2fc00001500780b */ /* 0x000fe40003f4e000 */
[----:B------:R-:W-:Y:S02]  /*5cb0*/  FMNMX R16, R62, R5, !PT ;  /* 0x000000053e107209 */ /* 0x000fe40007800000 */
[----:B------:R-:W-:Y:S02]  /*5cc0*/  @!P5 FMUL R32, R32, 0.5 ;  /* 0x3f0000002020d820 */ /* 0x000fe40000400000 */
[----:B------:R-:W2:Y:S01]  /*5cd0*/  MUFU.EX2 R19, R19 ;  /* 0x0000001300137308 */ /* 0x000ea20000000800 */
[----:B-1----:R-:W-:Y:S01]  /*5ce0*/  @!P6 FMUL R17, R17, R17 ;  /* 0x000000111111e220 */ /* 0x002fe20000400000 */
[----:B------:R-:W-:-:S02]  /*5cf0*/  FSETP.GEU.AND P6, PT, R12, -126, PT ;  /* 0xc2fc00000c00780b */ /* 0x000fc40003fce000 */
[----:B------:R-:W-:-:S03]  /*5d00*/  FMNMX R5, R63, R16, !PT ;  /* 0x000000103f057209 */ /* 0x000fc60007800000 */
[----:B------:R-:W-:Y:S01]  /*5d10*/  @!P2 FMUL R21, R21, 0.5 ;  /* 0x3f0000001515a820 */ /* 0x000fe20000400000 */
[----:B------:R-:W1:Y:S01]  /*5d20*/  MUFU.EX2 R32, R32 ;  /* 0x0000002000207308 */ /* 0x000e620000000800 */
[----:B---3--:R-:W-:Y:S01]  /*5d30*/  @!P3 FMUL R10, R10, R10 ;  /* 0x0000000a0a0ab220 */ /* 0x008fe20000400000 */
[----:B------:R-:W-:Y:S02]  /*5d40*/  FSETP.GEU.AND P3, PT, R23, -126, PT ;  /* 0xc2fc00001700780b */ /* 0x000fe40003f6e000 */
[----:B------:R-:W-:-:S03]  /*5d50*/  FMNMX R16, R66, R5, !PT ;  /* 0x0000000542107209 */ /* 0x000fc60007800000 */
[----:B------:R-:W-:Y:S01]  /*5d60*/  @!P6 FMUL R12, R12, 0.5 ;  /* 0x3f0000000c0ce820 */ /* 0x000fe20000400000 */
[----:B------:R-:W3:Y:S01]  /*5d70*/  MUFU.EX2 R21, R21 ;  /* 0x0000001500157308 */ /* 0x000ee20000000800 */
[----:B--2---:R-:W-:Y:S01]  /*5d80*/  @!P4 FMUL R19, R19, R19 ;  /* 0x000000131313c220 */ /* 0x004fe20000400000 */
[----:B------:R-:W-:Y:S02]  /*5d90*/  FSETP.GEU.AND P4, PT, R36, -126, PT ;  /* 0xc2fc00002400780b */ /* 0x000fe40003f8e000 */
[----:B------:R-:W-:Y:S01]  /*5da0*/  FMNMX R5, R67, R16, !PT ;  /* 0x0000001043057209 */ /* 0x000fe20007800000 */
[----:B------:R-:W-:Y:S02]  /*5db0*/  FFMA R16, R52, UR5, -R144 ;  /* 0x0000000534107c23 */ /* 0x000fe40008000890 */
[----:B------:R-:W-:Y:S01]  /*5dc0*/  @!P3 FMUL R23, R23, 0.5 ;  /* 0x3f0000001717b820 */ /* 0x000fe20000400000 */
[----:B------:R-:W2:Y:S01]  /*5dd0*/  MUFU.EX2 R12, R12 ;  /* 0x0000000c000c7308 */ /* 0x000ea20000000800 */
[----:B-1----:R-:W-:Y:S01]  /*5de0*/  @!P5 FMUL R32, R32, R32 ;  /* 0x000000202020d220 */ /* 0x002fe20000400000 */
[----:B------:R-:W-:-:S02]  /*5df0*/  FSETP.GEU.AND P5, PT, R37, -126, PT ;  /* 0xc2fc00002500780b */ /* 0x000fc40003fae000 */
[----:B------:R-:W-:-:S03]  /*5e00*/  FMNMX R18, R70, R5, !PT ;  /* 0x0000000546127209 */ /* 0x000fc60007800000 */
[----:B------:R-:W-:Y:S01]  /*5e10*/  @!P4 FMUL R36, R36, 0.5 ;  /* 0x3f0000002424c820 */ /* 0x000fe20000400000 */
[----:B------:R-:W1:Y:S01]  /*5e20*/  MUFU.EX2 R23, R23 ;  /* 0x0000001700177308 */ /* 0x000e620000000800 */
[----:B------:R-:W-:Y:S01]  /*5e30*/  FMNMX R5, R71, R18, !PT ;  /* 0x0000001247057209 */ /* 0x000fe20007800000 */
[----:B---3--:R-:W-:Y:S01]  /*5e40*/  @!P2 FMUL R21, R21, R21 ;  /* 0x000000151515a220 */ /* 0x008fe20000400000 */
[----:B------:R-:W-:Y:S02]  /*5e50*/  FSETP.GEU.AND P2, PT, R16, -126, PT ;  /* 0xc2fc00001000780b */ /* 0x000fe40003f4e000 */
[----:B------:R-:W-:Y:S02]  /*5e60*/  FMNMX R18, R74, R5, !PT ;  /* 0x000000054a127209 */ /* 0x000fe40007800000 */
[----:B------:R-:W-:Y:S01]  /*5e70*/  @!P5 FMUL R37, R37, 0.5 ;  /* 0x3f0000002525d820 */ /* 0x000fe20000400000 */
[----:B------:R-:W3:Y:S01]  /*5e80*/  MUFU.EX2 R36, R36 ;  /* 0x0000002400247308 */ /* 0x000ee20000000800 */
[----:B--2---:R-:W-:Y:S01]  /*5e90*/  @!P6 FMUL R12, R12, R12 ;  /* 0x0000000c0c0ce220 */ /* 0x004fe20000400000 */
[----:B------:R-:W-:-:S02]  /*5ea0*/  FSETP.GEU.AND P6, PT, R41, -126, PT ;  /* 0xc2fc00002900780b */ /* 0x000fc40003fce000 */
[----:B------:R-:W-:Y:S01]  /*5eb0*/  FMNMX R5, R75, R18, !PT ;  /* 0x000000124b057209 */ /* 0x000fe20007800000 */
[--C-:B------:R-:W-:Y:S01]  /*5ec0*/  FFMA R18, R57, UR5, -R144.reuse ;  /* 0x0000000539127c23 */ /* 0x100fe20008000890 */
[----:B------:R-:W-:Y:S02]  /*5ed0*/  FFMA R57, R68, UR5, -R144 ;  /* 0x0000000544397c23 */ /* 0x000fe40008000890 */
[----:B------:R-:W2:Y:S01]  /*5ee0*/  MUFU.EX2 R37, R37 ;  /* 0x0000002500257308 */ /* 0x000ea20000000800 */
[----:B-1----:R-:W-:Y:S01]  /*5ef0*/  @!P3 FMUL R23, R23, R23 ;  /* 0x000000171717b220 */ /* 0x002fe20000400000 */
[----:B------:R-:W-:Y:S01]  /*5f00*/  FSETP.GEU.AND P3, PT, R45, -126, PT ;  /* 0xc2fc00002d00780b */ /* 0x000fe20003f6e000 */
[----:B------:R-:W-:Y:S01]  /*5f10*/  @!P2 FMUL R16, R16, 0.5 ;  /* 0x3f0000001010a820 */ /* 0x000fe20000400000 */
[----:B------:R-:W-:-:S03]  /*5f20*/  FMNMX R20, R78, R5, !PT ;  /* 0x000000054e147209 */ /* 0x000fc60007800000 */
[----:B------:R-:W-:Y:S01]  /*5f30*/  @!P6 FMUL R41, R41, 0.5 ;  /* 0x3f0000002929e820 */ /* 0x000fe20000400000 */
[----:B------:R-:W-:Y:S01]  /*5f40*/  FMNMX R5, R79, R20, !PT ;  /* 0x000000144f057209 */ /* 0x000fe20007800000 */
[----:B------:R-:W1:Y:S01]  /*5f50*/  MUFU.EX2 R16, R16 ;  /* 0x0000001000107308 */ /* 0x000e620000000800 */
[----:B---3--:R-:W-:Y:S01]  /*5f60*/  @!P4 FMUL R36, R36, R36 ;  /* 0x000000242424c220 */ /* 0x008fe20000400000 */
[----:B------:R-:W-:Y:S02]  /*5f70*/  FSETP.GEU.AND P4, PT, R18, -126, PT ;  /* 0xc2fc00001200780b */ /* 0x000fe40003f8e000 */
[----:B------:R-:W-:Y:S02]  /*5f80*/  FMNMX R20, R82, R5, !PT ;  /* 0x0000000552147209 */ /* 0x000fe40007800000 */
[----:B------:R-:W-:Y:S02]  /*5f90*/  @!P3 FMUL R45, R45, 0.5 ;  /* 0x3f0000002d2db820 */ /* 0x000fe40000400000 */
[----:B------:R-:W3:Y:S01]  /*5fa0*/  MUFU.EX2 R41, R41 ;  /* 0x0000002900297308 */ /* 0x000ee20000000800 */
[----:B------:R-:W-:Y:S01]  /*5fb0*/  FMNMX R5, R83, R20, !PT ;  /* 0x0000001453057209 */ /* 0x000fe20007800000 */
[----:B--2---:R-:W-:Y:S01]  /*5fc0*/  @!P5 FMUL R37, R37, R37 ;  /* 0x000000252525d220 */ /* 0x004fe20000400000 */
[----:B------:R-:W-:Y:S01]  /*5fd0*/  FSETP.GEU.AND P5, PT, R49, -126, PT ;  /* 0xc2fc00003100780b */ /* 0x000fe20003fae000 */
[--C-:B------:R-:W-:Y:S01]  /*5fe0*/  FFMA R20, R61, UR5, -R144.reuse ;  /* 0x000000053d147c23 */ /* 0x100fe20008000890 */
[----:B------:R-:W-:Y:S01]  /*5ff0*/  FMNMX R22, R86, R5, !PT ;  /* 0x0000000556167209 */ /* 0x000fe20007800000 */
[--C-:B------:R-:W-:Y:S01]  /*6000*/  FFMA R61, R72, UR5, -R144.reuse ;  /* 0x00000005483d7c23 */ /* 0x100fe20008000890 */
[----:B------:R-:W-:Y:S01]  /*6010*/  @!P4 FMUL R18, R18, 0.5 ;  /* 0x3f0000001212c820 */ /* 0x000fe20000400000 */
[----:B------:R-:W2:Y:S01]  /*6020*/  MUFU.EX2 R45, R45 ;  /* 0x0000002d002d7308 */ /* 0x000ea20000000800 */
[----:B------:R-:W-:Y:S01]  /*6030*/  FMNMX R5, R87, R22, !PT ;  /* 0x0000001657057209 */ /* 0x000fe20007800000 */
[--C-:B------:R-:W-:Y:S01]  /*6040*/  FFMA R22, R65, UR5, -R144.reuse ;  /* 0x0000000541167c23 */ /* 0x100fe20008000890 */
[----:B-1----:R-:W-:Y:S01]  /*6050*/  @!P2 FMUL R16, R16, R16 ;  /* 0x000000101010a220 */ /* 0x002fe20000400000 */
[----:B------:R-:W-:Y:S01]  /*6060*/  FSETP.GEU.AND P2, PT, R20, -126, PT ;  /* 0xc2fc00001400780b */ /* 0x000fe20003f4e000 */
[----:B------:R-:W-:Y:S01]  /*6070*/  FFMA R65, R76, UR5, -R144 ;  /* 0x000000054c417c23 */ /* 0x000fe20008000890 */
[----:B------:R-:W1:Y:S02]  /*6080*/  SHFL.BFLY PT, R48, R5, 0x1, 0x1f ;  /* 0x0c201f0005307f89 */ /* 0x000e6400000e0000 */
[----:B------:R-:W-:Y:S01]  /*6090*/  @!P5 FMUL R49, R49, 0.5 ;  /* 0x3f0000003131d820 */ /* 0x000fe20000400000 */
[----:B---3--:R-:W-:Y:S01]  /*60a0*/  @!P6 FMUL R41, R41, R41 ;  /* 0x000000292929e220 */ /* 0x008fe20000400000 */
[----:B------:R-:W-:Y:S01]  /*60b0*/  FSETP.GEU.AND P6, PT, R53, -126, PT ;  /* 0xc2fc00003500780b */ /* 0x000fe20003fce000 */
[----:B------:R-:W3:Y:S01]  /*60c0*/  MUFU.EX2 R18, R18 ;  /* 0x0000001200127308 */ /* 0x000ee20000000800 */
[----:B--2---:R-:W-:Y:S01]  /*60d0*/  @!P3 FMUL R45, R45, R45 ;  /* 0x0000002d2d2db220 */ /* 0x004fe20000400000 */
[----:B------:R-:W-:-:S06]  /*60e0*/  FSETP.GEU.AND P3, PT, R22, -126, PT ;  /* 0xc2fc00001600780b */ /* 0x000fcc0003f6e000 */
[----:B------:R-:W2:Y:S01]  /*60f0*/  MUFU.EX2 R49, R49 ;  /* 0x0000003100317308 */ /* 0x000ea20000000800 */
[----:B------:R-:W-:Y:S01]  /*6100*/  @!P2 FMUL R20, R20, 0.5 ;  /* 0x3f0000001414a820 */ /* 0x000fe20000400000 */
[----:B------:R-:W-:Y:S01]  /*6110*/  FADD R9, R24, R45 ;  /* 0x0000002d18097221 */ /* 0x000fe20000000000 */
[----:B------:R-:W-:Y:S01]  /*6120*/  F2FP.F16.F32.PACK_AB R24, R13, R24 ;  /* 0x000000180d18723e */ /* 0x000fe200000000ff */
[----:B------:R-:W-:-:S04]  /*6130*/  @!P6 FMUL R53, R53, 0.5 ;  /* 0x3f0000003535e820 */ /* 0x000fc80000400000 */
[----:B------:R-:W4:Y:S01]  /*6140*/  MUFU.EX2 R20, R20 ;  /* 0x0000001400147308 */ /* 0x000f220000000800 */
[----:B---3--:R-:W-:Y:S01]  /*6150*/  @!P4 FMUL R18, R18, R18 ;  /* 0x000000121212c220 */ /* 0x008fe20000400000 */
[----:B------:R-:W-:Y:S01]  /*6160*/  FSETP.GEU.AND P4, PT, R57, -126, PT ;  /* 0xc2fc00003900780b */ /* 0x000fe20003f8e000 */
[----:B------:R-:W-:Y:S01]  /*6170*/  @!P3 FMUL R22, R22, 0.5 ;  /* 0x3f0000001616b820 */ /* 0x000fe20000400000 */
[----:B-1----:R-:W-:Y:S01]  /*6180*/  FMNMX R5, R5, R48, !PT ;  /* 0x0000003005057209 */ /* 0x002fe20007800000 */
[----:B------:R-:W-:-:S03]  /*6190*/  FFMA R48, R77, UR5, -R144 ;  /* 0x000000054d307c23 */ /* 0x000fc60008000890 */
[----:B------:R-:W1:Y:S01]  /*61a0*/  MUFU.EX2 R53, R53 ;  /* 0x0000003500357308 */ /* 0x000e620000000800 */
[----:B--2---:R-:W-:Y:S01]  /*61b0*/  @!P5 FMUL R49, R49, R49 ;  /* 0x000000313131d220 */ /* 0x004fe20000400000 */
[----:B------:R-:W-:Y:S01]  /*61c0*/  FSETP.GEU.AND P5, PT, R40, -126, PT ;  /* 0xc2fc00002800780b */ /* 0x000fe20003fae000 */
[----:B------:R-:W2:Y:S04]  /*61d0*/  SHFL.BFLY PT, R52, R5, 0x2, 0x1f ;  /* 0x0c401f0005347f89 */ /* 0x000ea800000e0000 */
[----:B------:R-:W-:Y:S01]  /*61e0*/  @!P4 FMUL R57, R57, 0.5 ;  /* 0x3f0000003939c820 */ /* 0x000fe20000400000 */
[----:B------:R-:W3:Y:S01]  /*61f0*/  MUFU.EX2 R22, R22 ;  /* 0x0000001600167308 */ /* 0x000ee20000000800 */
[----:B----4-:R-:W-:Y:S01]  /*6200*/  @!P2 FMUL R20, R20, R20 ;  /* 0x000000141414a220 */ /* 0x010fe20000400000 */
[----:B------:R-:W-:-:S05]  /*6210*/  FSETP.GEU.AND P2, PT, R61, -126, PT ;  /* 0xc2fc00003d00780b */ /* 0x000fca0003f4e000 */
[----:B------:R-:W-:Y:S01]  /*6220*/  @!P5 FMUL R40, R40, 0.5 ;  /* 0x3f0000002828d820 */ /* 0x000fe20000400000 */
[----:B------:R-:W4:Y:S01]  /*6230*/  MUFU.EX2 R57, R57 ;  /* 0x0000003900397308 */ /* 0x000f220000000800 */
[----:B-1----:R-:W-:Y:S01]  /*6240*/  @!P6 FMUL R53, R53, R53 ;  /* 0x000000353535e220 */ /* 0x002fe20000400000 */
[----:B------:R-:W-:-:S05]  /*6250*/  FSETP.GEU.AND P6, PT, R44, -126, PT ;  /* 0xc2fc00002c00780b */ /* 0x000fca0003fce000 */
[----:B------:R-:W-:Y:S01]  /*6260*/  @!P2 FMUL R61, R61, 0.5 ;  /* 0x3f0000003d3da820 */ /* 0x000fe20000400000 */
[----:B------:R-:W1:Y:S01]  /*6270*/  MUFU.EX2 R40, R40 ;  /* 0x0000002800287308 */ /* 0x000e620000000800 */
[----:B---3--:R-:W-:Y:S01]  /*6280*/  @!P3 FMUL R22, R22, R22 ;  /* 0x000000161616b220 */ /* 0x008fe20000400000 */
[----:B------:R-:W-:Y:S02]  /*6290*/  FSETP.GEU.AND P3, PT, R65, -126, PT ;  /* 0xc2fc00004100780b */ /* 0x000fe40003f6e000 */
[----:B--2---:R-:W-:Y:S01]  /*62a0*/  FMNMX R5, R5, R52, !PT ;  /* 0x0000003405057209 */ /* 0x004fe20007800000 */
[----:B------:R-:W-:Y:S02]  /*62b0*/  FFMA R52, R81, UR5, -R144 ;  /* 0x0000000551347c23 */ /* 0x000fe40008000890 */
[----:B------:R-:W-:Y:S01]  /*62c0*/  @!P6 FMUL R44, R44, 0.5 ;  /* 0x3f0000002c2ce820 */ /* 0x000fe20000400000 */
[----:B------:R-:W2:Y:S01]  /*62d0*/  MUFU.EX2 R61, R61 ;  /* 0x0000003d003d7308 */ /* 0x000ea20000000800 */
[----:B----4-:R-:W-:Y:S01]  /*62e0*/  @!P4 FMUL R57, R57, R57 ;  /* 0x000000393939c220 */ /* 0x010fe20000400000 */
[----:B------:R-:W-:-:S05]  /*62f0*/  FSETP.GEU.AND P4, PT, R48, -126, PT ;  /* 0xc2fc00003000780b */ /* 0x000fca0003f8e000 */
[----:B------:R-:W-:Y:S01]  /*6300*/  @!P3 FMUL R65, R65, 0.5 ;  /* 0x3f0000004141b820 */ /* 0x000fe20000400000 */
[----:B------:R-:W3:Y:S01]  /*6310*/  MUFU.EX2 R44, R44 ;  /* 0x0000002c002c7308 */ /* 0x000ee20000000800 */
[----:B-1----:R-:W-:Y:S01]  /*6320*/  @!P5 FMUL R40, R40, R40 ;  /* 0x000000282828d220 */ /* 0x002fe20000400000 */
[----:B------:R-:W-:-:S05]  /*6330*/  FSETP.GEU.AND P5, PT, R69, -126, PT ;  /* 0xc2fc00004500780b */ /* 0x000fca0003fae000 */
[----:B------:R-:W-:Y:S01]  /*6340*/  @!P4 FMUL R48, R48, 0.5 ;  /* 0x3f0000003030c820 */ /* 0x000fe20000400000 */
[----:B------:R-:W1:Y:S01]  /*6350*/  MUFU.EX2 R65, R65 ;  /* 0x0000004100417308 */ /* 0x000e620000000800 */
[----:B--2---:R-:W-:Y:S01]  /*6360*/  @!P2 FMUL R61, R61, R61 ;  /* 0x0000003d3d3da220 */ /* 0x004fe20000400000 */
[----:B------:R-:W-:-:S04]  /*6370*/  FSETP.NEU.AND P2, PT, R5, -INF , PT ;  /* 0xff8000000500780b */ /* 0x000fc80003f4d000 */
[----:B------:R-:W-:Y:S01]  /*6380*/  FSEL R72, R5, RZ, P2 ;  /* 0x000000ff05487208 */ /* 0x000fe20001000000 */
[----:B------:R-:W-:Y:S01]  /*6390*/  @!P5 FMUL R69, R69, 0.5 ;  /* 0x3f0000004545d820 */ /* 0x000fe20000400000 */
[----:B------:R-:W2:Y:S01]  /*63a0*/  MUFU.EX2 R48, R48 ;  /* 0x0000003000307308 */ /* 0x000ea20000000800 */
[----:B---3--:R-:W-:Y:S01]  /*63b0*/  @!P6 FMUL R44, R44, R44 ;  /* 0x0000002c2c2ce220 */ /* 0x008fe20000400000 */
[----:B------:R-:W-:Y:S01]  /*63c0*/  FSETP.GEU.AND P6, PT, R52, -126, PT ;  /* 0xc2fc00003400780b */ /* 0x000fe20003fce000 */
[C---:B------:R-:W-:Y:S01]  /*63d0*/  FMUL R76, R72.reuse, UR5 ;  /* 0x00000005484c7c20 */ /* 0x040fe20008400000 */
[----:B------:R-:W-:Y:S01]  /*63e0*/  FSETP.GEU.AND P2, PT, R73, -126, PT ;  /* 0xc2fc00004900780b */ /* 0x000fe20003f4e000 */
[----:B------:R-:W-:Y:S01]  /*63f0*/  FADD R81, -R72, R11 ;  /* 0x0000000b48517221 */ /* 0x000fe20000000100 */
[----:B------:R-:W-:Y:S01]  /*6400*/  FADD R11, R28, R53 ;  /* 0x000000351c0b7221 */ /* 0x000fe20000000000 */
[--C-:B------:R-:W-:Y:S01]  /*6410*/  FFMA R25, R26, UR5, -R76.reuse ;  /* 0x000000051a197c23 */ /* 0x100fe2000800084c */
[----:B------:R-:W3:Y:S01]  /*6420*/  MUFU.EX2 R69, R69 ;  /* 0x0000004500457308 */ /* 0x000ee20000000800 */
[----:B-1----:R-:W-:Y:S01]  /*6430*/  @!P3 FMUL R65, R65, R65 ;  /* 0x000000414141b220 */ /* 0x002fe20000400000 */
[----:B------:R-:W-:Y:S01]  /*6440*/  FSETP.GEU.AND P3, PT, R56, -126, PT ;  /* 0xc2fc00003800780b */ /* 0x000fe20003f6e000 */
[--C-:B------:R-:W-:Y:S01]  /*6450*/  FFMA R26, R27, UR5, -R76.reuse ;  /* 0x000000051b1a7c23 */ /* 0x100fe2000800084c */
[--C-:B------:R-:W-:Y:S01]  /*6460*/  FFMA R27, R30, UR5, -R76.reuse ;  /* 0x000000051e1b7c23 */ /* 0x100fe2000800084c */
[--C-:B------:R-:W-:Y:S01]  /*6470*/  FFMA R29, R34, UR5, -R76.reuse ;  /* 0x00000005221d7c23 */ /* 0x100fe2000800084c */
[--C-:B------:R-:W-:Y:S01]  /*6480*/  FFMA R31, R31, UR5, -R76.reuse ;  /* 0x000000051f1f7c23 */ /* 0x100fe2000800084c */
[----:B------:R-:W-:Y:S01]  /*6490*/  @!P6 FMUL R52, R52, 0.5 ;  /* 0x3f0000003434e820 */ /* 0x000fe20000400000 */
[--C-:B------:R-:W-:Y:S01]  /*64a0*/  FFMA R35, R35, UR5, -R76.reuse ;  /* 0x0000000523237c23 */ /* 0x100fe2000800084c */
[----:B--2---:R-:W-:Y:S01]  /*64b0*/  @!P4 FMUL R48, R48, R48 ;  /* 0x000000303030c220 */ /* 0x004fe20000400000 */
[----:B------:R-:W-:Y:S01]  /*64c0*/  FSETP.GEU.AND P4, PT, R25, -126, PT ;  /* 0xc2fc00001900780b */ /* 0x000fe20003f8e000 */
[----:B------:R-:W-:Y:S01]  /*64d0*/  @!P2 FMUL R73, R73, 0.5 ;  /* 0x3f0000004949a820 */ /* 0x000fe20000400000 */
[--C-:B------:R-:W-:Y:S01]  /*64e0*/  FFMA R39, R39, UR5, -R76.reuse ;  /* 0x0000000527277c23 */ /* 0x100fe2000800084c */
[----:B------:R-:W1:Y:S01]  /*64f0*/  MUFU.EX2 R52, R52 ;  /* 0x0000003400347308 */ /* 0x000e620000000800 */
[--C-:B------:R-:W-:Y:S01]  /*6500*/  FFMA R43, R43, UR5, -R76.reuse ;  /* 0x000000052b2b7c23 */ /* 0x100fe2000800084c */
[----:B------:R-:W-:Y:S01]  /*6510*/  @!P3 FMUL R56, R56, 0.5 ;  /* 0x3f0000003838b820 */ /* 0x000fe20000400000 */
[--C-:B------:R-:W-:Y:S01]  /*6520*/  FFMA R33, R42, UR5, -R76.reuse ;  /* 0x000000052a217c23 */ /* 0x100fe2000800084c */
[----:B---3--:R-:W-:Y:S01]  /*6530*/  @!P5 FMUL R69, R69, R69 ;  /* 0x000000454545d220 */ /* 0x008fe20000400000 */
[----:B------:R-:W-:Y:S01]  /*6540*/  FSETP.GEU.AND P5, PT, R26, -126, PT ;  /* 0xc2fc00001a00780b */ /* 0x000fe20003fae000 */
[--C-:B------:R-:W-:Y:S01]  /*6550*/  FFMA R47, R47, UR5, -R76.reuse ;  /* 0x000000052f2f7c23 */ /* 0x100fe2000800084c */
[--C-:B------:R-:W-:Y:S01]  /*6560*/  FFMA R55, R55, UR5, -R76.reuse ;  /* 0x0000000537377c23 */ /* 0x100fe2000800084c */
[----:B------:R-:W2:Y:S01]  /*6570*/  MUFU.EX2 R56, R56 ;  /* 0x0000003800387308 */ /* 0x000ea20000000800 */
[--C-:B------:R-:W-:Y:S01]  /*6580*/  FFMA R60, R58, UR5, -R76.reuse ;  /* 0x000000053a3c7c23 */ /* 0x100fe2000800084c */
[----:B------:R-:W-:Y:S01]  /*6590*/  @!P4 FMUL R25, R25, 0.5 ;  /* 0x3f0000001919c820 */ /* 0x000fe20000400000 */
[--C-:B------:R-:W-:Y:S01]  /*65a0*/  FFMA R59, R59, UR5, -R76.reuse ;  /* 0x000000053b3b7c23 */ /* 0x100fe2000800084c */
[--C-:B------:R-:W-:Y:S01]  /*65b0*/  FFMA R51, R51, UR5, -R76.reuse ;  /* 0x0000000533337c23 */ /* 0x100fe2000800084c */
[--C-:B------:R-:W-:Y:S01]  /*65c0*/  FFMA R64, R66, UR5, -R76.reuse ;  /* 0x0000000542407c23 */ /* 0x100fe2000800084c */
[--C-:B------:R-:W-:Y:S01]  /*65d0*/  FFMA R66, R70, UR5, -R76.reuse ;  /* 0x0000000546427c23 */ /* 0x100fe2000800084c */
[--C-:B------:R-:W-:Y:S01]  /*65e0*/  FFMA R62, R62, UR5, -R76.reuse ;  /* 0x000000053e3e7c23 */ /* 0x100fe2000800084c */
[----:B------:R-:W3:Y:S01]  /*65f0*/  MUFU.EX2 R73, R73 ;  /* 0x0000004900497308 */ /* 0x000ee20000000800 */
[----:B-1----:R-:W-:Y:S01]  /*6600*/  @!P6 FMUL R52, R52, R52 ;  /* 0x000000343434e220 */ /* 0x002fe20000400000 */
[----:B------:R-:W-:Y:S01]  /*6610*/  FSETP.GEU.AND P6, PT, R27, -126, PT ;  /* 0xc2fc00001b00780b */ /* 0x000fe20003fce000 */
[----:B------:R-:W-:Y:S01]  /*6620*/  @!P5 FMUL R26, R26, 0.5 ;  /* 0x3f0000001a1ad820 */ /* 0x000fe20000400000 */
[--C-:B------:R-:W-:Y:S01]  /*6630*/  FFMA R68, R74, UR5, -R76.reuse ;  /* 0x000000054a447c23 */ /* 0x100fe2000800084c */
[--C-:B------:R-:W-:Y:S01]  /*6640*/  FFMA R75, R75, UR5, -R76.reuse ;  /* 0x000000054b4b7c23 */ /* 0x100fe2000800084c */
[--C-:B------:R-:W-:Y:S01]  /*6650*/  FFMA R82, R82, UR5, -R76.reuse ;  /* 0x0000000552527c23 */ /* 0x100fe2000800084c */
[--C-:B------:R-:W-:Y:S01]  /*6660*/  FFMA R78, R78, UR5, -R76.reuse ;  /* 0x000000054e4e7c23 */ /* 0x100fe2000800084c */
[----:B------:R-:W1:Y:S01]  /*6670*/  MUFU.EX2 R25, R25 ;  /* 0x0000001900197308 */ /* 0x000e620000000800 */
[----:B--2---:R-:W-:Y:S01]  /*6680*/  @!P3 FMUL R56, R56, R56 ;  /* 0x000000383838b220 */ /* 0x004fe20000400000 */
[----:B------:R-:W-:Y:S01]  /*6690*/  FSETP.GEU.AND P3, PT, R29, -126, PT ;  /* 0xc2fc00001d00780b */ /* 0x000fe20003f6e000 */
[--C-:B------:R-:W-:Y:S01]  /*66a0*/  FFMA R80, R86, UR5, -R76.reuse ;  /* 0x0000000556507c23 */ /* 0x100fe2000800084c */
[--C-:B------:R-:W-:Y:S01]  /*66b0*/  FFMA R83, R83, UR5, -R76.reuse ;  /* 0x0000000553537c23 */ /* 0x100fe2000800084c */
[--C-:B------:R-:W-:Y:S01]  /*66c0*/  FFMA R87, R87, UR5, -R76.reuse ;  /* 0x0000000557577c23 */ /* 0x100fe2000800084c */
[----:B------:R-:W-:Y:S01]  /*66d0*/  FFMA R79, R79, UR5, -R76 ;  /* 0x000000054f4f7c23 */ /* 0x000fe2000800084c */
[----:B------:R-:W-:Y:S01]  /*66e0*/  @!P6 FMUL R27, R27, 0.5 ;  /* 0x3f0000001b1be820 */ /* 0x000fe20000400000 */
[----:B------:R2:W4:Y:S01]  /*66f0*/  MUFU.EX2 R30, R26 ;  /* 0x0000001a001e7308 */ /* 0x0005220000000800 */
[----:B---3--:R-:W-:Y:S01]  /*6700*/  @!P2 FMUL R73, R73, R73 ;  /* 0x000000494949a220 */ /* 0x008fe20000400000 */
[----:B------:R-:W-:Y:S01]  /*6710*/  FSETP.GEU.AND P2, PT, R31, -126, PT ;  /* 0xc2fc00001f00780b */ /* 0x000fe20003f4e000 */
[----:B------:R-:W-:Y:S01]  /*6720*/  FADD R72, R36, R69 ;  /* 0x0000004524487221 */ /* 0x000fe20000000000 */
[----:B------:R-:W-:Y:S01]  /*6730*/  FADD R70, R21, R44 ;  /* 0x0000002c15467221 */ /* 0x000fe20000000000 */
[----:B------:R-:W-:Y:S01]  /*6740*/  FMUL R81, R81, UR5 ;  /* 0x0000000551517c20 */ /* 0x000fe20008400000 */
[----:B------:R-:W-:Y:S01]  /*6750*/  F2FP.F16.F32.PACK_AB R36, R37, R36 ;  /* 0x000000242524723e */ /* 0x000fe200000000ff */
[----:B------:R-:W-:Y:S01]  /*6760*/  @!P3 FMUL R29, R29, 0.5 ;  /* 0x3f0000001d1db820 */ /* 0x000fe20000400000 */
[----:B------:R-:W3:Y:S01]  /*6770*/  MUFU.EX2 R27, R27 ;  /* 0x0000001b001b7308 */ /* 0x000ee20000000800 */
[----:B--2---:R-:W-:Y:S01]  /*6780*/  FFMA R26, R38, UR5, -R76 ;  /* 0x00000005261a7c23 */ /* 0x004fe2000800084c */
[----:B-1----:R-:W-:Y:S01]  /*6790*/  @!P4 FMUL R25, R25, R25 ;  /* 0x000000191919c220 */ /* 0x002fe20000400000 */
[----:B------:R-:W-:Y:S01]  /*67a0*/  FSETP.GEU.AND P4, PT, R35, -126, PT ;  /* 0xc2fc00002300780b */ /* 0x000fe20003f8e000 */
[----:B------:R-:W-:Y:S01]  /*67b0*/  FADD R72, R11, R72 ;  /* 0x000000480b487221 */ /* 0x000fe20000000000 */
[----:B------:R-:W-:Y:S01]  /*67c0*/  FADD R11, R10, R57 ;  /* 0x000000390a0b7221 */ /* 0x000fe20000000000 */
[----:B------:R-:W-:Y:S01]  /*67d0*/  F2FP.F16.F32.PACK_AB R28, R17, R28 ;  /* 0x0000001c111c723e */ /* 0x000fe200000000ff */
[----:B------:R-:W-:Y:S01]  /*67e0*/  @!P2 FMUL R31, R31, 0.5 ;  /* 0x3f0000001f1fa820 */ /* 0x000fe20000400000 */
[----:B------:R-:W1:Y:S01]  /*67f0*/  MUFU.EX2 R29, R29 ;  /* 0x0000001d001d7308 */ /* 0x000e620000000800 */
[----:B----4-:R-:W-:Y:S01]  /*6800*/  @!P5 FMUL R30, R30, R30 ;  /* 0x0000001e1e1ed220 */ /* 0x010fe20000400000 */
[----:B------:R-:W-:-:S02]  /*6810*/  FSETP.GEU.AND P5, PT, R26, -126, PT ;  /* 0xc2fc00001a00780b */ /* 0x000fc40003fae000 */
[----:B------:R-:W-:-:S04]  /*6820*/  F2FP.F16.F32.PACK_AB R44, R44, R61 ;  /* 0x0000003d2c2c723e */ /* 0x000fc800000000ff */
[----:B------:R-:W-:Y:S01]  /*6830*/  @!P4 FMUL R35, R35, 0.5 ;  /* 0x3f0000002323c820 */ /* 0x000fe20000400000 */
[----:B---3--:R-:W-:Y:S01]  /*6840*/  @!P6 FMUL R27, R27, R27 ;  /* 0x0000001b1b1be220 */ /* 0x008fe20000400000 */
[----:B------:R-:W-:Y:S01]  /*6850*/  FSETP.GEU.AND P6, PT, R39, -126, PT ;  /* 0xc2fc00002700780b */ /* 0x000fe20003fce000 */
[----:B------:R-:W2:Y:S04]  /*6860*/  MUFU.EX2 R34, R31 ;  /* 0x0000001f00227308 */ /* 0x000ea80000000800 */
[----:B------:R-:W-:Y:S01]  /*6870*/  @!P5 FMUL R26, R26, 0.5 ;  /* 0x3f0000001a1ad820 */ /* 0x000fe20000400000 */
[----:B-1----:R-:W-:Y:S01]  /*6880*/  @!P3 FMUL R29, R29, R29 ;  /* 0x0000001d1d1db220 */ /* 0x002fe20000400000 */
[----:B------:R-:W-:Y:S02]  /*6890*/  FSETP.GEU.AND P3, PT, R43, -126, PT ;  /* 0xc2fc00002b00780b */ /* 0x000fe40003f6e000 */
[----:B------:R1:W3:Y:S04]  /*68a0*/  MUFU.EX2 R38, R35 ;  /* 0x0000002300267308 */ /* 0x0002e80000000800 */
[----:B------:R-:W-:-:S04]  /*68b0*/  @!P6 FMUL R39, R39, 0.5 ;  /* 0x3f0000002727e820 */ /* 0x000fc80000400000 */
[----:B------:R4:W5:Y:S01]  /*68c0*/  MUFU.EX2 R42, R39 ;  /* 0x00000027002a7308 */ /* 0x0009620000000800 */
[----:B-1----:R-:W-:Y:S01]  /*68d0*/  FFMA R35, R46, UR5, -R76 ;  /* 0x000000052e237c23 */ /* 0x002fe2000800084c */
[----:B--2---:R-:W-:Y:S01]  /*68e0*/  @!P2 FMUL R34, R34, R34 ;  /* 0x000000222222a220 */ /* 0x004fe20000400000 */
[----:B------:R-:W-:Y:S01]  /*68f0*/  FSETP.GEU.AND P2, PT, R33, -126, PT ;  /* 0xc2fc00002100780b */ /* 0x000fe20003f4e000 */
[----:B------:R-:W-:-:S04]  /*6900*/  @!P3 FMUL R43, R43, 0.5 ;  /* 0x3f0000002b2bb820 */ /* 0x000fc80000400000 */
[----:B------:R1:W2:Y:S01]  /*6910*/  MUFU.EX2 R31, R26 ;  /* 0x0000001a001f7308 */ /* 0x0002a20000000800 */
[----:B----4-:R-:W-:Y:S01]  /*6920*/  FFMA R39, R50, UR5, -R76 ;  /* 0x0000000532277c23 */ /* 0x010fe2000800084c */
[----:B---3--:R-:W-:Y:S01]  /*6930*/  @!P4 FMUL R38, R38, R38 ;  /* 0x000000262626c220 */ /* 0x008fe20000400000 */
[----:B------:R-:W-:-:S05]  /*6940*/  FSETP.GEU.AND P4, PT, R35, -126, PT ;  /* 0xc2fc00002300780b */ /* 0x000fca0003f8e000 */
[----:B------:R3:W4:Y:S01]  /*6950*/  MUFU.EX2 R46, R43 ;  /* 0x0000002b002e7308 */ /* 0x0007220000000800 */
[----:B-----5:R-:W-:Y:S01]  /*6960*/  @!P6 FMUL R42, R42, R42 ;  /* 0x0000002a2a2ae220 */ /* 0x020fe20000400000 */
[----:B------:R-:W-:Y:S01]  /*6970*/  FSETP.GEU.AND P6, PT, R39, -126, PT ;  /* 0xc2fc00002700780b */ /* 0x000fe20003fce000 */
[----:B------:R-:W-:Y:S01]  /*6980*/  @!P2 FMUL R33, R33, 0.5 ;  /* 0x3f0000002121a820 */ /* 0x000fe20000400000 */
[----:B-1----:R-:W-:Y:S01]  /*6990*/  FADD R26, R32, R61 ;  /* 0x0000003d201a7221 */ /* 0x002fe20000000000 */
[----:B------:R-:W-:-:S03]  /*69a0*/  F2FP.F16.F32.PACK_AB R32, R21, R32 ;  /* 0x000000201520723e */ /* 0x000fc600000000ff */
[----:B------:R-:W-:Y:S01]  /*69b0*/  @!P4 FMUL R35, R35, 0.5 ;  /* 0x3f0000002323c820 */ /* 0x000fe20000400000 */
[----:B--2---:R-:W-:Y:S01]  /*69c0*/  @!P5 FMUL R31, R31, R31 ;  /* 0x0000001f1f1fd220 */ /* 0x004fe20000400000 */
[----:B------:R-:W-:Y:S01]  /*69d0*/  FSETP.GEU.AND P5, PT, R47, -126, PT ;  /* 0xc2fc00002f00780b */ /* 0x000fe20003fae000 */
[----:B---3--:R-:W-:Y:S01]  /*69e0*/  FFMA R43, R54, UR5, -R76 ;  /* 0x00000005362b7c23 */ /* 0x008fe2000800084c */
[----:B------:R-:W1:Y:S03]  /*69f0*/  MUFU.EX2 R33, R33 ;  /* 0x0000002100217308 */ /* 0x000e660000000800 */
[----:B------:R-:W-:Y:S01]  /*6a00*/  @!P6 FMUL R39, R39, 0.5 ;  /* 0x3f0000002727e820 */ /* 0x000fe20000400000 */
[----:B----4-:R-:W-:Y:S01]  /*6a10*/  @!P3 FMUL R46, R46, R46 ;  /* 0x0000002e2e2eb220 */ /* 0x010fe20000400000 */
[----:B------:R-:W-:-:S03]  /*6a20*/  FSETP.GEU.AND P3, PT, R43, -126, PT ;  /* 0xc2fc00002b00780b */ /* 0x000fc60003f6e000 */
[----:B------:R-:W2:Y:S03]  /*6a30*/  MUFU.EX2 R35, R35 ;  /* 0x0000002300237308 */ /* 0x000ea60000000800 */
[----:B------:R-:W-:-:S05]  /*6a40*/  @!P5 FMUL R47, R47, 0.5 ;  /* 0x3f0000002f2fd820 */ /* 0x000fca0000400000 */
[----:B------:R3:W4:Y:S01]  /*6a50*/  MUFU.EX2 R50, R47 ;  /* 0x0000002f00327308 */ /* 0x0007220000000800 */
[----:B-1----:R-:W-:Y:S01]  /*6a60*/  @!P2 FMUL R33, R33, R33 ;  /* 0x000000212121a220 */ /* 0x002fe20000400000 */
[----:B------:R-:W-:Y:S01]  /*6a70*/  FSETP.GEU.AND P2, PT, R51, -126, PT ;  /* 0xc2fc00003300780b */ /* 0x000fe20003f4e000 */
[----:B------:R-:W-:-:S05]  /*6a80*/  @!P3 FMUL R43, R43, 0.5 ;  /* 0x3f0000002b2bb820 */ /* 0x000fca0000400000 */
[----:B------:R-:W1:Y:S01]  /*6a90*/  MUFU.EX2 R39, R39 ;  /* 0x0000002700277308 */ /* 0x000e620000000800 */
[----:B--2---:R-:W-:Y:S01]  /*6aa0*/  @!P4 FMUL R35, R35, R35 ;  /* 0x000000232323c220 */ /* 0x004fe20000400000 */
[----:B------:R-:W-:Y:S01]  /*6ab0*/  FSETP.GEU.AND P4, PT, R55, -126, PT ;  /* 0xc2fc00003700780b */ /* 0x000fe20003f8e000 */
[----:B---3--:R-:W-:Y:S01]  /*6ac0*/  FFMA R47, R63, UR5, -R76 ;  /* 0x000000053f2f7c23 */ /* 0x008fe2000800084c */
[----:B------:R-:W-:Y:S01]  /*6ad0*/  FADD R63, R9, R26 ;  /* 0x0000001a093f7221 */ /* 0x000fe20000000000 */
[----:B------:R-:W-:Y:S01]  /*6ae0*/  FADD R9, R13, R18 ;  /* 0x000000120d097221 */ /* 0x000fe20000000000 */
[----:B------:R-:W-:Y:S01]  /*6af0*/  FADD R26, R17, R22 ;  /* 0x00000016111a7221 */ /* 0x000fe20000000000 */
[----:B------:R-:W-:Y:S01]  /*6b00*/  @!P2 FMUL R51, R51, 0.5 ;  /* 0x3f0000003333a820 */ /* 0x000fe20000400000 */
[----:B------:R-:W2:Y:S01]  /*6b10*/  MUFU.EX2 R43, R43 ;  /* 0x0000002b002b7308 */ /* 0x000ea20000000800 */
[----:B----4-:R-:W-:Y:S01]  /*6b20*/  @!P5 FMUL R50, R50, R50 ;  /* 0x000000323232d220 */ /* 0x010fe20000400000 */
[----:B------:R-:W-:Y:S01]  /*6b30*/  FSETP.GEU.AND P5, PT, R60, -126, PT ;  /* 0xc2fc00003c00780b */ /* 0x000fe20003fae000 */
[----:B------:R-:W-:-:S04]  /*6b40*/  FADD R63, R63, R72 ;  /* 0x000000483f3f7221 */ /* 0x000fc80000000000 */
[----:B------:R-:W-:Y:S01]  /*6b50*/  @!P4 FMUL R55, R55, 0.5 ;  /* 0x3f0000003737c820 */ /* 0x000fe20000400000 */
[----:B------:R3:W4:Y:S01]  /*6b60*/  MUFU.EX2 R54, R51 ;  /* 0x0000003300367308 */ /* 0x0007220000000800 */
[----:B-1----:R-:W-:Y:S01]  /*6b70*/  @!P6 FMUL R39, R39, R39 ;  /* 0x000000272727e220 */ /* 0x002fe20000400000 */
[----:B------:R-:W-:-:S05]  /*6b80*/  FSETP.GEU.AND P6, PT, R59, -126, PT ;  /* 0xc2fc00003b00780b */ /* 0x000fca0003fce000 */
[----:B------:R-:W-:Y:S01]  /*6b90*/  @!P5 FMUL R60, R60, 0.5 ;  /* 0x3f0000003c3cd820 */ /* 0x000fe20000400000 */
[----:B------:R1:W5:Y:S01]  /*6ba0*/  MUFU.EX2 R58, R55 ;  /* 0x00000037003a7308 */ /* 0x0003620000000800 */
        /* <DEDUP_REMOVED lines=10> */
[----:B-1----:R-:W-:Y:S01]  /*6c50*/  FFMA R55, R71, UR5, -R76 ;  /* 0x0000000547377c23 */ /* 0x002fe2000800084c */
[----:B------:R-:W-:Y:S01]  /*6c60*/  FADD R76, R11, R70 ;  /* 0x000000460b4c7221 */ /* 0x000fe20000000000 */
[----:B------:R-:W-:Y:S01]  /*6c70*/  FADD R70, R41, R56 ;  /* 0x0000003829467221 */ /* 0x000fe20000000000 */
[----:B------:R-:W-:Y:S01]  /*6c80*/  FADD R11, R19, R40 ;  /* 0x00000028130b7221 */ /* 0x000fe20000000000 */
[----:B------:R-:W-:Y:S01]  /*6c90*/  @!P3 FMUL R47, R47, 0.5 ;  /* 0x3f0000002f2fb820 */ /* 0x000fe20000400000 */
[----:B------:R1:W3:Y:S01]  /*6ca0*/  MUFU.EX2 R77, R59 ;  /* 0x0000003b004d7308 */ /* 0x0002e20000000800 */
[----:B-----5:R-:W-:Y:S01]  /*6cb0*/  @!P4 FMUL R58, R58, R58 ;  /* 0x0000003a3a3ac220 */ /* 0x020fe20000400000 */
[----:B------:R-:W-:Y:S01]  /*6cc0*/  FSETP.GEU.AND P4, PT, R64, -126, PT ;  /* 0xc2fc00004000780b */ /* 0x000fe20003f8e000 */
[----:B------:R-:W-:-:S04]  /*6cd0*/  FADD R11, R11, R70 ;  /* 0x000000460b0b7221 */ /* 0x000fc80000000000 */
[----:B------:R-:W-:Y:S01]  /*6ce0*/  @!P2 FMUL R62, R62, 0.5 ;  /* 0x3f0000003e3ea820 */ /* 0x000fe20000400000 */
[----:B------:R-:W4:Y:S01]  /*6cf0*/  MUFU.EX2 R47, R47 ;  /* 0x0000002f002f7308 */ /* 0x000f220000000800 */
[----:B--2---:R-:W-:Y:S01]  /*6d00*/  @!P5 FMUL R60, R60, R60 ;  /* 0x0000003c3c3cd220 */ /* 0x004fe20000400000 */
[----:B------:R-:W-:Y:S01]  /*6d10*/  FSETP.GEU.AND P5, PT, R51, -126, PT ;  /* 0xc2fc00003300780b */ /* 0x000fe20003fae000 */
[----:B-1----:R-:W-:Y:S01]  /*6d20*/  FADD R59, R37, R52 ;  /* 0x00000034253b7221 */ /* 0x002fe20000000000 */
[----:B------:R-:W-:-:S03]  /*6d30*/  F2FP.F16.F32.PACK_AB R37, R54, R39 ;  /* 0x000000273625723e */ /* 0x000fc600000000ff */
[----:B------:R-:W-:Y:S01]  /*6d40*/  @!P4 FMUL R64, R64, 0.5 ;  /* 0x3f0000004040c820 */ /* 0x000fe20000400000 */
[----:B------:R-:W1:Y:S01]  /*6d50*/  MUFU.EX2 R62, R62 ;  /* 0x0000003e003e7308 */ /* 0x000e620000000800 */
[----:B---3--:R-:W-:Y:S01]  /*6d60*/  @!P6 FMUL R77, R77, R77 ;  /* 0x0000004d4d4de220 */ /* 0x008fe20000400000 */
[----:B------:R-:W-:Y:S01]  /*6d70*/  FSETP.GEU.AND P6, PT, R66, -126, PT ;  /* 0xc2fc00004200780b */ /* 0x000fe20003fce000 */
[----:B------:R-:W-:Y:S01]  /*6d80*/  FADD R74, R26, R59 ;  /* 0x0000003b1a4a7221 */ /* 0x000fe20000000000 */
[----:B------:R-:W-:-:S03]  /*6d90*/  FADD R26, R12, R65 ;  /* 0x000000410c1a7221 */ /* 0x000fc60000000000 */
[----:B------:R-:W-:Y:S01]  /*6da0*/  @!P5 FMUL R51, R51, 0.5 ;  /* 0x3f0000003333d820 */ /* 0x000fe20000400000 */
[----:B------:R-:W2:Y:S01]  /*6db0*/  MUFU.EX2 R64, R64 ;  /* 0x0000004000407308 */ /* 0x000ea20000000800 */
[----:B----4-:R-:W-:Y:S01]  /*6dc0*/  @!P3 FMUL R47, R47, R47 ;  /* 0x0000002f2f2fb220 */ /* 0x010fe20000400000 */
[----:B------:R-:W-:Y:S01]  /*6dd0*/  FSETP.GEU.AND P3, PT, R68, -126, PT ;  /* 0xc2fc00004400780b */ /* 0x000fe20003f6e000 */
[----:B------:R-:W-:Y:S01]  /*6de0*/  FADD R59, R9, R26 ;  /* 0x0000001a093b7221 */ /* 0x000fe20000000000 */
[----:B------:R-:W-:Y:S01]  /*6df0*/  FADD R9, R15, R20 ;  /* 0x000000140f097221 */ /* 0x000fe20000000000 */
[----:B------:R-:W-:Y:S01]  /*6e00*/  FADD R26, R23, R48 ;  /* 0x00000030171a7221 */ /* 0x000fe20000000000 */
[----:B------:R-:W-:Y:S01]  /*6e10*/  FADD R67, R67, R74 ;  /* 0x0000004a43437221 */ /* 0x000fe20000000000 */
[----:B------:R-:W-:Y:S01]  /*6e20*/  @!P6 FMUL R66, R66, 0.5 ;  /* 0x3f0000004242e820 */ /* 0x000fe20000400000 */
[----:B------:R-:W3:Y:S01]  /*6e30*/  MUFU.EX2 R51, R51 ;  /* 0x0000003300337308 */ /* 0x000ee20000000800 */
[----:B-1----:R-:W-:Y:S01]  /*6e40*/  @!P2 FMUL R62, R62, R62 ;  /* 0x0000003e3e3ea220 */ /* 0x002fe20000400000 */
[----:B------:R-:W-:Y:S01]  /*6e50*/  FSETP.GEU.AND P2, PT, R55, -126, PT ;  /* 0xc2fc00003700780b */ /* 0x000fe20003f4e000 */
[----:B------:R-:W-:Y:S01]  /*6e60*/  FADD R26, R9, R26 ;  /* 0x0000001a091a7221 */ /* 0x000fe20000000000 */
[----:B------:R-:W-:Y:S01]  /*6e70*/  FADD R9, R25, R60 ;  /* 0x0000003c19097221 */ /* 0x000fe20000000000 */
[----:B------:R-:W-:Y:S01]  /*6e80*/  FADD R76, R59, R76 ;  /* 0x0000004c3b4c7221 */ /* 0x000fe20000000000 */
[----:B------:R-:W-:Y:S01]  /*6e90*/  F2FP.F16.F32.PACK_AB R25, R30, R25 ;  /* 0x000000191e19723e */ /* 0x000fe200000000ff */
[----:B------:R-:W-:Y:S01]  /*6ea0*/  @!P3 FMUL R68, R68, 0.5 ;  /* 0x3f0000004444b820 */ /* 0x000fe20000400000 */
[----:B------:R-:W1:Y:S01]  /*6eb0*/  MUFU.EX2 R66, R66 ;  /* 0x0000004200427308 */ /* 0x000e620000000800 */
[----:B--2---:R-:W-:Y:S01]  /*6ec0*/  @!P4 FMUL R64, R64, R64 ;  /* 0x000000404040c220 */ /* 0x004fe20000400000 */
[----:B------:R-:W-:Y:S01]  /*6ed0*/  FSETP.GEU.AND P4, PT, R75, -126, PT ;  /* 0xc2fc00004b00780b */ /* 0x000fe20003f8e000 */
[----:B------:R-:W-:Y:S01]  /*6ee0*/  FADD R26, R26, R11 ;  /* 0x0000000b1a1a7221 */ /* 0x000fe20000000000 */
[----:B------:R-:W-:Y:S01]  /*6ef0*/  FADD R63, R63, R76 ;  /* 0x0000004c3f3f7221 */ /* 0x000fe20000000000 */
[----:B------:R-:W-:-:S02]  /*6f00*/  SHF.L.U32 R11, R7, 0x1f, RZ ;  /* 0x0000001f070b7819 */ /* 0x000fc400000006ff */
[----:B------:R-:W-:Y:S01]  /*6f10*/  @!P2 FMUL R55, R55, 0.5 ;  /* 0x3f0000003737a820 */ /* 0x000fe20000400000 */
[----:B------:R-:W2:Y:S01]  /*6f20*/  MUFU.EX2 R68, R68 ;  /* 0x0000004400447308 */ /* 0x000ea20000000800 */
[----:B---3--:R-:W-:Y:S01]  /*6f30*/  @!P5 FMUL R51, R51, R51 ;  /* 0x000000333333d220 */ /* 0x008fe20000400000 */
[----:B------:R-:W-:Y:S01]  /*6f40*/  FSETP.GEU.AND P5, PT, R78, -126, PT ;  /* 0xc2fc00004e00780b */ /* 0x000fe20003fae000 */
[----:B------:R-:W-:Y:S01]  /*6f50*/  FADD R26, R67, R26 ;  /* 0x0000001a431a7221 */ /* 0x000fe20000000000 */
[----:B------:R-:W-:-:S03]  /*6f60*/  F2FP.F16.F32.PACK_AB R76, R18, R45 ;  /* 0x0000002d124c723e */ /* 0x000fc600000000ff */
[----:B------:R-:W-:Y:S01]  /*6f70*/  @!P4 FMUL R75, R75, 0.5 ;  /* 0x3f0000004b4bc820 */ /* 0x000fe20000400000 */
[----:B------:R-:W3:Y:S01]  /*6f80*/  MUFU.EX2 R55, R55 ;  /* 0x0000003700377308 */ /* 0x000ee20000000800 */
[----:B-1----:R-:W-:Y:S01]  /*6f90*/  @!P6 FMUL R66, R66, R66 ;  /* 0x000000424242e220 */ /* 0x002fe20000400000 */
[----:B------:R-:W-:Y:S01]  /*6fa0*/  FSETP.GEU.AND P6, PT, R82, -126, PT ;  /* 0xc2fc00005200780b */ /* 0x000fe20003fce000 */
[----:B------:R-:W-:-:S04]  /*6fb0*/  FADD R26, R63, R26 ;  /* 0x0000001a3f1a7221 */ /* 0x000fc80000000000 */
[----:B------:R-:W-:Y:S01]  /*6fc0*/  @!P5 FMUL R78, R78, 0.5 ;  /* 0x3f0000004e4ed820 */ /* 0x000fe20000400000 */
[----:B------:R-:W1:Y:S01]  /*6fd0*/  MUFU.EX2 R75, R75 ;  /* 0x0000004b004b7308 */ /* 0x000e620000000800 */
[----:B--2---:R-:W-:Y:S01]  /*6fe0*/  @!P3 FMUL R68, R68, R68 ;  /* 0x000000444444b220 */ /* 0x004fe20000400000 */
[----:B------:R-:W-:-:S05]  /*6ff0*/  FSETP.GEU.AND P3, PT, R83, -126, PT ;  /* 0xc2fc00005300780b */ /* 0x000fca0003f6e000 */
[----:B------:R-:W-:Y:S01]  /*7000*/  @!P6 FMUL R82, R82, 0.5 ;  /* 0x3f0000005252e820 */ /* 0x000fe20000400000 */
[----:B------:R2:W4:Y:S01]  /*7010*/  MUFU.EX2 R84, R78 ;  /* 0x0000004e00547308 */ /* 0x0005220000000800 */
[----:B---3--:R-:W-:Y:S01]  /*7020*/  @!P2 FMUL R55, R55, R55 ;  /* 0x000000373737a220 */ /* 0x008fe20000400000 */
[----:B------:R-:W-:-:S05]  /*7030*/  FSETP.GEU.AND P2, PT, R81, -126, PT ;  /* 0xc2fc00005100780b */ /* 0x000fca0003f4e000 */
[----:B------:R-:W-:Y:S01]  /*7040*/  @!P3 FMUL R83, R83, 0.5 ;  /* 0x3f0000005353b820 */ /* 0x000fe20000400000 */
[----:B------:R3:W5:Y:S01]  /*7050*/  MUFU.EX2 R86, R82 ;  /* 0x0000005200567308 */ /* 0x0007620000000800 */
[----:B-1----:R-:W-:Y:S01]  /*7060*/  @!P4 FMUL R75, R75, R75 ;  /* 0x0000004b4b4bc220 */ /* 0x002fe20000400000 */
[----:B------:R-:W-:Y:S01]  /*7070*/  FSETP.GEU.AND P4, PT, R79, -126, PT ;  /* 0xc2fc00004f00780b */ /* 0x000fe20003f8e000 */
[----:B--2---:R-:W-:Y:S01]  /*7080*/  FADD R78, R30, R77 ;  /* 0x0000004d1e4e7221 */ /* 0x004fe20000000000 */
[----:B------:R-:W-:Y:S02]  /*7090*/  F2FP.F16.F32.PACK_AB R30, R19, R10 ;  /* 0x0000000a131e723e */ /* 0x000fe400000000ff */
[----:B------:R-:W-:Y:S01]  /*70a0*/  F2FP.F16.F32.PACK_AB R77, R77, R60 ;  /* 0x0000003c4d4d723e */ /* 0x000fe200000000ff */
[----:B------:R-:W-:Y:S01]  /*70b0*/  @!P2 FMUL R81, R81, 0.5 ;  /* 0x3f0000005151a820 */ /* 0x000fe20000400000 */
[----:B------:R1:W2:Y:S01]  /*70c0*/  MUFU.EX2 R85, R83 ;  /* 0x0000005300557308 */ /* 0x0002a20000000800 */
[----:B----4-:R-:W-:Y:S01]  /*70d0*/  @!P5 FMUL R84, R84, R84 ;  /* 0x000000545454d220 */ /* 0x010fe20000400000 */
[----:B------:R-:W-:Y:S01]  /*70e0*/  FSETP.GEU.AND P5, PT, R80, -126, PT ;  /* 0xc2fc00005000780b */ /* 0x000fe20003fae000 */
[----:B---3--:R-:W-:Y:S01]  /*70f0*/  FADD R82, R33, R68 ;  /* 0x0000004421527221 */ /* 0x008fe20000000000 */
[----:B------:R-:W-:-:S02]  /*7100*/  F2FP.F16.F32.PACK_AB R33, R46, R33 ;  /* 0x000000212e21723e */ /* 0x000fc400000000ff */
[----:B------:R-:W-:Y:S01]  /*7110*/  F2FP.F16.F32.PACK_AB R45, R75, R68 ;  /* 0x000000444b2d723e */ /* 0x000fe200000000ff */
[----:B------:R-:W-:Y:S01]  /*7120*/  @!P4 FMUL R79, R79, 0.5 ;  /* 0x3f0000004f4fc820 */ /* 0x000fe20000400000 */
[----:B------:R-:W-:Y:S01]  /*7130*/  FADD R146, R9, R82 ;  /* 0x0000005209927221 */ /* 0x000fe20000000000 */
[----:B-----5:R-:W-:Y:S01]  /*7140*/  @!P6 FMUL R86, R86, R86 ;  /* 0x000000565656e220 */ /* 0x020fe20000400000 */
[----:B------:R-:W-:Y:S01]  /*7150*/  FSETP.GEU.AND P6, PT, R87, -126, PT ;  /* 0xc2fc00005700780b */ /* 0x000fe20003fce000 */
[----:B------:R3:W4:Y:S01]  /*7160*/  MUFU.EX2 R71, R79 ;  /* 0x0000004f00477308 */ /* 0x0007220000000800 */
[----:B-1----:R-:W-:Y:S01]  /*7170*/  FADD R83, R46, R75 ;  /* 0x0000004b2e537221 */ /* 0x002fe20000000000 */
[----:B------:R-:W-:Y:S01]  /*7180*/  FADD R144, R39, R86 ;  /* 0x0000005627907221 */ /* 0x000fe20000000000 */
[----:B------:R-:W-:Y:S01]  /*7190*/  FADD R9, R27, R62 ;  /* 0x0000003e1b097221 */ /* 0x000fe20000000000 */
[----:B------:R-:W-:Y:S01]  /*71a0*/  @!P5 FMUL R80, R80, 0.5 ;  /* 0x3f0000005050d820 */ /* 0x000fe20000400000 */
[----:B------:R-:W-:Y:S01]  /*71b0*/  F2FP.F16.F32.PACK_AB R27, R34, R27 ;  /* 0x0000001b221b723e */ /* 0x000fe200000000ff */
[----:B--2---:R-:W-:Y:S01]  /*71c0*/  @!P3 FMUL R85, R85, R85 ;  /* 0x000000555555b220 */ /* 0x004fe20000400000 */
[----:B------:R-:W-:Y:S01]  /*71d0*/  FSETP.GEU.AND P3, PT, R14, -126, PT ;  /* 0xc2fc00000e00780b */ /* 0x000fe20003f6e000 */
[----:B------:R1:W2:Y:S01]  /*71e0*/  MUFU.EX2 R70, R80 ;  /* 0x0000005000467308 */ /* 0x0002a20000000800 */
[----:B---3--:R-:W-:Y:S01]  /*71f0*/  FADD R79, R29, R64 ;  /* 0x000000401d4f7221 */ /* 0x008fe20000000000 */
[----:B------:R-:W-:-:S02]  /*7200*/  F2FP.F16.F32.PACK_AB R29, R38, R29 ;  /* 0x0000001d261d723e */ /* 0x000fc400000000ff */
[----:B------:R-:W-:Y:S01]  /*7210*/  @!P6 FMUL R87, R87, 0.5 ;  /* 0x3f0000005757e820 */ /* 0x000fe20000400000 */
[----:B------:R-:W-:Y:S01]  /*7220*/  FADD R149, R79, R144 ;  /* 0x000000904f957221 */ /* 0x000fe20000000000 */
[----:B------:R-:W-:Y:S01]  /*7230*/  FADD R144, R78, R83 ;  /* 0x000000534e907221 */ /* 0x000fe20000000000 */
[----:B------:R-:W-:Y:S01]  /*7240*/  FADD R78, R38, R51 ;  /* 0x00000033264e7221 */ /* 0x000fe20000000000 */
[----:B------:R-:W-:Y:S01]  /*7250*/  FADD R79, R54, R85 ;  /* 0x00000055364f7221 */ /* 0x000fe20000000000 */
[----:B-1----:R-:W-:Y:S01]  /*7260*/  FADD R80, R35, R84 ;  /* 0x0000005423507221 */ /* 0x002fe20000000000 */
[----:B------:R-:W1:Y:S01]  /*7270*/  MUFU.EX2 R87, R87 ;  /* 0x0000005700577308 */ /* 0x000e620000000800 */
[----:B----4-:R-:W-:Y:S01]  /*7280*/  @!P4 FMUL R71, R71, R71 ;  /* 0x000000474747c220 */ /* 0x010fe20000400000 */
[----:B------:R-:W-:Y:S01]  /*7290*/  @!P3 FMUL R14, R14, 0.5 ;  /* 0x3f0000000e0eb820 */ /* 0x000fe20000400000 */
[----:B------:R-:W-:Y:S01]  /*72a0*/  FADD R147, R9, R80 ;  /* 0x0000005009937221 */ /* 0x000fe20000000000 */
[----:B------:R-:W-:Y:S01]  /*72b0*/  FADD R151, R78, R79 ;  /* 0x0000004f4e977221 */ /* 0x000fe20000000000 */
[----:B------:R-:W-:Y:S01]  /*72c0*/  FADD R79, R31, R66 ;  /* 0x000000421f4f7221 */ /* 0x000fe20000000000 */
[----:B------:R-:W-:Y:S01]  /*72d0*/  FADD R78, R34, R47 ;  /* 0x0000002f224e7221 */ /* 0x000fe20000000000 */
[----:B--2---:R-:W-:Y:S01]  /*72e0*/  @!P5 FMUL R70, R70, R70 ;  /* 0x000000464646d220 */ /* 0x004fe20000400000 */
[----:B------:R-:W2:Y:S01]  /*72f0*/  MUFU.EX2 R9, R14 ;  /* 0x0000000e00097308 */ /* 0x000ea20000000800 */
[----:B------:R-:W-:Y:S01]  /*7300*/  FADD R83, R50, R71 ;  /* 0x0000004732537221 */ /* 0x000fe20000000000 */
[----:B------:R-:W-:Y:S01]  /*7310*/  FADD R80, R42, R55 ;  /* 0x000000372a507221 */ /* 0x000fe20000000000 */
[----:B------:R-:W-:Y:S01]  /*7320*/  FADD R82, R43, R70 ;  /* 0x000000462b527221 */ /* 0x000fe20000000000 */
[----:B------:R-:W-:Y:S01]  /*7330*/  FADD R146, R146, R149 ;  /* 0x0000009592927221 */ /* 0x000fe20000000000 */
[----:B------:R-:W-:Y:S01]  /*7340*/  FADD R78, R78, R83 ;  /* 0x000000534e4e7221 */ /* 0x000fe20000000000 */
[----:B------:R-:W-:Y:S01]  /*7350*/  FADD R144, R144, R151 ;  /* 0x0000009790907221 */ /* 0x000fe20000000000 */
[----:B------:R-:W-:Y:S01]  /*7360*/  FADD R82, R79, R82 ;  /* 0x000000524f527221 */ /* 0x000fe20000000000 */
[----:B------:R-:W3:Y:S01]  /*7370*/  MUFU.EX2 R81, R81 ;  /* 0x0000005100517308 */ /* 0x000ee20000000800 */
[----:B-1----:R-:W-:Y:S01]  /*7380*/  @!P6 FMUL R87, R87, R87 ;  /* 0x000000575757e220 */ /* 0x002fe20000400000 */
[----:B------:R-:W-:Y:S01]  /*7390*/  F2FP.F16.F32.PACK_AB R79, R47, R62 ;  /* 0x0000003e2f4f723e */ /* 0x000fe200000000ff */
[----:B------:R-:W-:Y:S01]  /*73a0*/  FADD R147, R147, R82 ;  /* 0x0000005293937221 */ /* 0x000fe20000000000 */
[----:B------:R-:W-:Y:S01]  /*73b0*/  F2FP.F16.F32.PACK_AB R47, R71, R84 ;  /* 0x00000054472f723e */ /* 0x000fe200000000ff */
[----:B------:R-:W-:Y:S01]  /*73c0*/  FADD R145, R58, R87 ;  /* 0x000000573a917221 */ /* 0x000fe20000000000 */
[----:B------:R-:W-:Y:S01]  /*73d0*/  F2FP.F16.F32.PACK_AB R85, R85, R86 ;  /* 0x000000565555723e */ /* 0x000fe200000000ff */
[----:B------:R-:W-:Y:S01]  /*73e0*/  FADD R146, R146, R147 ;  /* 0x0000009392927221 */ /* 0x000fe20000000000 */
[----:B------:R-:W-:Y:S01]  /*73f0*/  F2FP.F16.F32.PACK_AB R31, R42, R31 ;  /* 0x0000001f2a1f723e */ /* 0x000fe200000000ff */
[----:B------:R-:W-:Y:S01]  /*7400*/  FADD R145, R80, R145 ;  /* 0x0000009150917221 */ /* 0x000fe20000000000 */
[----:B--2---:R-:W-:Y:S01]  /*7410*/  @!P3 FMUL R9, R9, R9 ;  /* 0x000000090909b220 */ /* 0x004fe20000400000 */
[----:B------:R-:W-:-:S02]  /*7420*/  F2FP.F16.F32.PACK_AB R34, R23, R12 ;  /* 0x0000000c1722723e */ /* 0x000fc400000000ff */
[----:B------:R-:W-:Y:S01]  /*7430*/  FADD R145, R78, R145 ;  /* 0x000000914e917221 */ /* 0x000fe20000000000 */
[----:B------:R-:W-:Y:S01]  /*7440*/  FFMA R0, R9, R0, R26 ;  /* 0x0000000009007223 */ /* 0x000fe2000000001a */
[-C--:B------:R-:W-:Y:S01]  /*7450*/  FMUL R136, R136, R9.reuse ;  /* 0x0000000988887220 */ /* 0x080fe20000400000 */
[----:B------:R-:W-:Y:S01]  /*7460*/  FMUL R137, R137, R9 ;  /* 0x0000000989897220 */ /* 0x000fe20000400000 */
[----:B------:R-:W-:Y:S01]  /*7470*/  FADD R145, R144, R145 ;  /* 0x0000009190917221 */ /* 0x000fe20000000000 */
[----:B---3--:R-:W-:Y:S01]  /*7480*/  @!P2 FMUL R81, R81, R81 ;  /* 0x000000515151a220 */ /* 0x008fe20000400000 */
[----:B------:R1:W2:Y:S01]  /*7490*/  SYNCS.PHASECHK.TRANS64.TRYWAIT P2, [UR6+0x2a000], R11 ;  /* 0x02a0000bff0075a7 */ /* 0x0002a20008040146 */
[----:B------:R-:W-:Y:S01]  /*74a0*/  FMUL R140, R140, R9 ;  /* 0x000000098c8c7220 */ /* 0x000fe20000400000 */
[----:B------:R-:W-:Y:S01]  /*74b0*/  FADD R146, R146, R145 ;  /* 0x0000009192927221 */ /* 0x000fe20000000000 */
[-C--:B------:R-:W-:Y:S01]  /*74c0*/  FMUL R138, R138, R81.reuse ;  /* 0x000000518a8a7220 */ /* 0x080fe20000400000 */
[-C--:B------:R-:W-:Y:S01]  /*74d0*/  FMUL R139, R139, R81.reuse ;  /* 0x000000518b8b7220 */ /* 0x080fe20000400000 */
[-C--:B------:R-:W-:Y:S01]  /*74e0*/  FMUL R142, R142, R81.reuse ;  /* 0x000000518e8e7220 */ /* 0x080fe20000400000 */
[----:B------:R-:W-:Y:S01]  /*74f0*/  FFMA R2, R81, R2, R146 ;  /* 0x0000000251027223 */ /* 0x000fe20000000092 */
[-C--:B------:R-:W-:Y:S01]  /*7500*/  FMUL R143, R143, R81.reuse ;  /* 0x000000518f8f7220 */ /* 0x080fe20000400000 */
        /* <DEDUP_REMOVED lines=23> */
[----:B------:R-:W-:Y:S01]  /*7680*/  FMUL R95, R95, R81 ;  /* 0x000000515f5f7220 */ /* 0x000fe20000400000 */
        /* <DEDUP_REMOVED lines=36> */
[----:B------:R-:W-:Y:S01]  /*78d0*/  F2FP.F16.F32.PACK_AB R86, R56, R73 ;  /* 0x000000493856723e */ /* 0x000fe200000000ff */
[----:B-12---:R-:W-:Y:S06]  /*78e0*/  @!P0 BRA `(.L_x_27) ;  /* 0x0000000000048947 */ /* 0x006fec0003800000 */
[----:B------:R-:W-:Y:S01]  /*78f0*/  BPT.TRAP 0x1 ;  /* 0x000000040000795c */ /* 0x000fe20000300000 */
.L_x_27:
[----:B------:R-:W-:Y:S05]  /*7900*/  @P2 BRA `(.L_x_28) ;  /* 0x0000000000082947 */ /* 0x000fea0003800000 */
[----:B------:R-:W1:Y:S02]  /*7910*/  SYNCS.PHASECHK.TRANS64.TRYWAIT P2, [UR6+0x2a000], R11 ;  /* 0x02a0000bff0075a7 */ /* 0x000e640008040146 */
[----:B-1----:R-:W-:Y:S05]  /*7920*/  @!P2 BRA `(.L_x_29) ;  /* 0x0000009400a0a947 */ /* 0x002fea0003800000 */
.L_x_28:
[----:B------:R-:W-:Y:S01]  /*7930*/  UIMAD UR6, UR4, 0x700, UR39 ;  /* 0x00000700040678a4 */ /* 0x000fe2000f8e0227 */
[----:B------:R-:W-:Y:S01]  /*7940*/  WARPGROUP.ARRIVE ;  /* 0x00000000000079c5 */ /* 0x000fe20000000000 */
[----:B------:R-:W-:Y:S01]  /*7950*/  UMOV UR7, 0xc0000010 ;  /* 0xc000001000077882 */ /* 0x000fe20000000000 */
[----:B------:R-:W-:Y:S01]  /*7960*/  UMOV UR11, 0xc0000010 ;  /* 0xc0000010000b7882 */ /* 0x000fe20000000000 */
[----:B------:R-:W-:Y:S01]  /*7970*/  UIADD3 UR10, UR6, 0x100, URZ ;  /* 0x00000100060a7890 */ /* 0x000fe2000fffe03f */
[----:B------:R-:W-:Y:S01]  /*7980*/  F2FP.F16.F32.PACK_AB R87, R87, R70 ;  /* 0x000000465757723e */ /* 0x000fe200000000ff */
[----:B------:R-:W-:Y:S01]  /*7990*/  UIADD3 UR14, UR6, 0x200, URZ ;  /* 0x00000200060e7890 */ /* 0x000fe2000fffe03f */
[----:B------:R-:W-:Y:S02]  /*79a0*/  UMOV UR15, 0xc0000010 ;  /* 0xc0000010000f7882 */ /* 0x000fe40000000000 */
[----:B------:R-:W-:Y:S01]  /*79b0*/  HGMMA.64x16x16.F32 R136, R24, gdesc[UR4].tnspB, R136, gsb0 ;  /* 0x4020000418887df0 */ /* 0x000fe20008000888 */
[----:B------:R-:W-:Y:S01]  /*79c0*/  UIADD3 UR18, UR6, 0x300, URZ ;  /* 0x0000030006127890 */ /* 0x000fe2000fffe03f */
[----:B------:R-:W-:Y:S01]  /*79d0*/  UMOV UR19, 0xc0000010 ;  /* 0xc000001000137882 */ /* 0x000fe20000000000 */
[----:B------:R-:W-:Y:S01]  /*79e0*/  UIADD3 UR22, UR6, 0x400, URZ ;  /* 0x0000040006167890 */ /* 0x000fe2000fffe03f */
[----:B------:R-:W-:Y:S01]  /*79f0*/  UMOV UR23, 0xc0000010 ;  /* 0xc000001000177882 */ /* 0x000fe20000000000 */
[----:B------:R-:W-:Y:S01]  /*7a00*/  UMOV UR7, 0xc0000010 ;  /* 0xc000001000077882 */ /* 0x000fe20000000000 */
[----:B------:R-:W-:-:S02]  /*7a10*/  WARPGROUP.DEPBAR.LE gsb0, 0x0 ;  /* 0x00008000000079c5 */ /* 0x000fc40000010000 */
        /* <DEDUP_REMOVED lines=249> */
[----:B------:R-:W-:Y:S01]  /*89b0*/  UIADD3 UR6, UR6, 0x6e0, URZ ;  /* 0x000006e006067890 */ /* 0x000fe2000fffe03f */
        /* <DEDUP_REMOVED lines=18> */
.L_x_30:
[----:B------:R-:W-:-:S04]  /*8ae0*/  ULEA UR6, UR43, UR36, 0x3 ;  /* 0x000000242b067291 */ /* 0x000fc8000f8e183f */
[----:B------:R-:W-:-:S04]  /*8af0*/  UIADD3 UR6, UR6, 0x2a028, URZ ;  /* 0x0002a02806067890 */ /* 0x000fc8000fffe03f */
[----:B------:R-:W-:-:S09]  /*8b00*/  UPRMT UR6, URZ, 0x654, UR6 ;  /* 0x000006543f067896 */ /* 0x000fd20008000006 */
[----:B------:R-:W-:Y:S01]  /*8b10*/  SYNCS.ARRIVE.TRANS64.RED.A1T0 RZ, [UR6], RZ ;  /* 0x000000ffffff79a7 */ /* 0x000fe20008100406 */
[----:B------:R-:W-:Y:S05]  /*8b20*/  @P1 BRA `(.L_x_31) ;  /* 0x0000000000041947 */ /* 0x000fea0003800000 */
[----:B------:R-:W-:Y:S01]  /*8b30*/  BPT.TRAP 0x1 ;  /* 0x000000040000795c */ /* 0x000fe20000300000 */
.L_x_31:
[----:B------:R-:W-:-:S04]  /*8b40*/  UIADD3 UR43, UR43, 0x1, URZ ;  /* 0x000000012b2b7890 */ /* 0x000fc8000fffe03f */
[----:B------:R-:W-:-:S04]  /*8b50*/  UISETP.NE.AND UP0, UPT, UR43, 0x5, UPT ;  /* 0x000000052b00788c */ /* 0x000fc8000bf05270 */
[----:B------:R-:W-:Y:S01]  /*8b60*/  USEL UR43, UR43, URZ, UP0 ;  /* 0x0000003f2b2b7287 */ /* 0x000fe20008000000 */
[----:B------:R-:W-:Y:S11]  /*8b70*/  @!P0 BRA `(.L_x_32) ;  /* 0x0000000000048947 */ /* 0x000ff60003800000 */
[----:B------:R-:W-:Y:S01]  /*8b80*/  BPT.TRAP 0x1 ;  /* 0x000000040000795c */ /* 0x000fe20000300000 */
.L_x_32:
[----:B------:R-:W-:-:S04]  /*8b90*/  ULEA UR6, UR43, UR36, 0x3 ;  /* 0x000000242b067291 */ /* 0x000fc8000f8e183f */
[----:B------:R-:W-:-:S04]  /*8ba0*/  UIADD3 UR6, UR6, 0x2a028, URZ ;  /* 0x0002a02806067890 */ /* 0x000fc8000fffe03f */
[----:B------:R-:W-:-:S09]  /*8bb0*/  UPRMT UR6, URZ, 0x654, UR6 ;  /* 0x000006543f067896 */ /* 0x000fd20008000006 */
[----:B------:R-:W-:Y:S01]  /*8bc0*/  SYNCS.ARRIVE.TRANS64.RED.A1T0 RZ, [UR6], RZ ;  /* 0x000000ffffff79a7 */ /* 0x000fe20008100406 */
[----:B------:R-:W-:Y:S05]  /*8bd0*/  @P1 BRA `(.L_x_33) ;  /* 0x0000000000041947 */ /* 0x000fea0003800000 */
[----:B------:R-:W-:Y:S01]  /*8be0*/  BPT.TRAP 0x1 ;  /* 0x000000040000795c */ /* 0x000fe20000300000 */
.L_x_33:
[----:B------:R-:W-:Y:S01]  /*8bf0*/  UIADD3 UR4, UR4, 0x1, URZ ;  /* 0x0000000104047890 */ /* 0x000fe2000fffe03f */
[C---:B------:R-:W-:Y:S01]  /*8c00*/  ISETP.GT.AND P2, PT, R6.reuse, 0x2, PT ;  /* 0x000000020600780c */ /* 0x040fe20003f44270 */
[----:B------:R-:W-:Y:S01]  /*8c10*/  UIADD3 UR43, UR43, 0x1, URZ ;  /* 0x000000012b2b7890 */ /* 0x000fe2000fffe03f */
[----:B------:R-:W-:Y:S01]  /*8c20*/  IADD3 R6, R6, -0x1, RZ ;  /* 0xffffffff06067810 */ /* 0x000fe20007ffe0ff */
[----:B------:R-:W-:Y:S01]  /*8c30*/  UISETP.NE.AND UP2, UPT, UR4, 0x5, UPT ;  /* 0x000000050400788c */ /* 0x000fe2000bf45270 */
[----:B------:R-:W-:Y:S01]  /*8c40*/  VIADD R4, R4, 0x80 ;  /* 0x0000008004047836 */ /* 0x000fe20000000000 */
[----:B------:R-:W-:Y:S01]  /*8c50*/  UISETP.NE.AND UP0, UPT, UR43, 0x5, UPT ;  /* 0x000000052b00788c */ /* 0x000fe2000bf05270 */
[----:B------:R-:W-:Y:S01]  /*8c60*/  MOV R9, R3 ;  /* 0x0000000300097202 */ /* 0x000fe20000000f00 */
[----:B------:R-:W-:Y:S01]  /*8c70*/  USEL UR6, URZ, 0x1, UP2 ;  /* 0x000000013f067887 */ /* 0x000fe20009000000 */
[----:B-1----:R-:W-:Y:S01]  /*8c80*/  MOV R11, R5 ;  /* 0x00000005000b7202 */ /* 0x002fe20000000f00 */
[----:B------:R-:W-:-:S02]  /*8c90*/  USEL UR43, UR43, URZ, UP0 ;  /* 0x0000003f2b2b7287 */ /* 0x000fc40008000000 */
[----:B------:R-:W-:Y:S02]  /*8ca0*/  USEL UR41, UR4, URZ, UP2 ;  /* 0x0000003f04297287 */ /* 0x000fe40009000000 */
[----:B------:R-:W-:Y:S01]  /*8cb0*/  LOP3.LUT R10, R7, UR6, RZ, 0x3c, !PT ;  /* 0x00000006070a7c12 */ /* 0x000fe2000f8e3cff */
[----:B------:R-:W-:Y:S09]  /*8cc0*/  @P2 BRA `(.L_x_34) ;  /* 0xffffffc400702947 */ /* 0x000ff2000383ffff */
.L_x_23:
[----:B------:R-:W-:-:S13]  /*8cd0*/  ISETP.GE.AND P2, PT, R6, 0x1, PT ;  /* 0x000000010600780c */ /* 0x000fda0003f46270 */
[----:B------:R-:W-:Y:S05]  /*8ce0*/  @!P2 BRA `(.L_x_35) ;  /* 0x0000004000f4a947 */ /* 0x000fea0003800000 */
[----:B------:R-:W-:Y:S01]  /*8cf0*/  MOV R9, R3 ;  /* 0x0000000300097202 */ /* 0x000fe20000000f00 */
[----:B------:R-:W-:Y:S01]  /*8d00*/  ULDC UR18, c[0x0][0x604] ;  /* 0x0001810000127ab9 */ /* 0x000fe20000000800 */
[----:B------:R-:W-:Y:S01]  /*8d10*/  MOV R8, R5 ;  /* 0x0000000500087202 */ /* 0x000fe20000000f00 */
[----:B------:R-:W-:-:S06]  /*8d20*/  ULDC UR19, c[0x0][0x28c] ;  /* 0x0000a30000137ab9 */ /* 0x000fcc0000000800 */
.L_x_46:
[----:B------:R-:W-:Y:S05]  /*8d30*/  @!P0 BRA `(.L_x_36) ;  /* 0x0000000000048947 */ /* 0x000fea0003800000 */
[----:B------:R-:W-:Y:S01]  /*8d40*/  BPT.TRAP 0x1 ;  /* 0x000000040000795c */ /* 0x000fe20000300000 */
.L_x_36:
[----:B------:R-:W-:Y:S01]  /*8d50*/  ULEA UR4, UR41, UR36, 0x3 ;  /* 0x0000002429047291 */ /* 0x000fe2000f8e183f */
[----:B------:R-:W-:-:S08]  /*8d60*/  SHF.L.U32 R3, R10, 0x1f, RZ ;  /* 0x0000001f0a037819 */ /* 0x000fd000000006ff */
[----:B------:R-:W1:Y:S02]  /*8d70*/  SYNCS.PHASECHK.TRANS64.TRYWAIT P2, [UR4+0x2a000], R3 ;  /* 0x02a00003ff0075a7 */ /* 0x000e640008040144 */
[----:B-1----:R-:W-:Y:S05]  /*8d80*/  @!P2 BRA `(.L_x_37) ;  /* 0x0000008000a0a947 */ /* 0x002fea0003800000 */
.L_x_116:
[----:B------:R-:W-:Y:S01]  /*8d90*/  UIMAD UR14, UR41, 0x700, UR40 ;  /* 0x00000700290e78a4 */ /* 0x000fe2000f8e0228 */
[----:B------:R-:W-:Y:S01]  /*8da0*/  WARPGROUP.ARRIVE ;  /* 0x00000000000079c5 */ /* 0x000fe20000000000 */
[----:B------:R-:W-:Y:S01]  /*8db0*/  UMOV UR4, UR16 ;  /* 0x0000001000047c82 */ /* 0x000fe20008000000 */
[----:B------:R-:W-:Y:S01]  /*8dc0*/  UMOV UR5, UR17 ;  /* 0x0000001100057c82 */ /* 0x000fe20008000000 */
[----:B------:R-:W-:Y:S01]  /*8dd0*/  UMOV UR7, 0xc0000010 ;  /* 0xc000001000077882 */ /* 0x000fe20000000000 */
[----:B------:R-:W-:Y:S02]  /*8de0*/  UIADD3 UR10, UR14, 0x500, URZ ;  /* 0x000005000e0a7890 */ /* 0x000fe4000fffe03f */
[----:B------:R-:W-:Y:S01]  /*8df0*/  UMOV UR6, UR14 ;  /* 0x0000000e00067c82 */ /* 0x000fe20008000000 */
[----:B------:R-:W-:Y:S01]  /*8e00*/  UMOV UR11, 0xc0000010 ;  /* 0xc0000010000b7882 */ /* 0x000fe20000000000 */
[----:B------:R-:W-:Y:S01]  /*8e10*/  HGMMA.64x128x16.F32 R24, gdesc[UR4], RZ, !UPT, gsb0 ;  /* 0x01e00000041879f0 */ /* 0x000fe2000c0008ff */
[----:B------:R-:W-:Y:S01]  /*8e20*/  UIADD3 UR6, UR14, 0x100, URZ ;  /* 0x000001000e067890 */ /* 0x000fe2000fffe03f */
[----:B------:R-:W-:Y:S01]  /*8e30*/  UMOV UR4, UR20 ;  /* 0x0000001400047c82 */ /* 0x000fe20008000000 */
[----:B------:R-:W-:Y:S01]  /*8e40*/  UMOV UR5, UR21 ;  /* 0x0000001500057c82 */ /* 0x000fe20008000000 */
[----:B------:R-:W-:Y:S01]  /*8e50*/  UMOV UR7, 0xc0000010 ;  /* 0xc000001000077882 */ /* 0x000fe20000000000 */
[----:B------:R-:W-:Y:S01]  /*8e60*/  UMOV UR15, 0xc0000010 ;  /* 0xc0000010000f7882 */ /* 0x000fe20000000000 */
[----:B------:R-:W-:-:S02]  /*8e70*/  WARPGROUP.DEPBAR.LE gsb0, 0x0 ;  /* 0x00008000000079c5 */ /* 0x000fc40000010000 */
[----:B------:R-:W-:-:S06]  /*8e80*/  WARPGROUP.ARRIVE ;  /* 0x00000000000079c5 */ /* 0x000fcc0000000000 */
[----:B------:R-:W-:Y:S01]  /*8e90*/  HGMMA.64x128x16.F32 R24, gdesc[UR4], R24, gsb0 ;  /* 0x01e00000041879f0 */ /* 0x000fe20008000818 */
[----:B------:R-:W-:Y:S01]  /*8ea0*/  UIADD3 UR6, UR14, 0x200, URZ ;  /* 0x000002000e067890 */ /* 0x000fe2000fffe03f */
[----:B------:R-:W-:Y:S01]  /*8eb0*/  UMOV UR4, UR24 ;  /* 0x0000001800047c82 */ /* 0x000fe20008000000 */
[----:B------:R-:W-:Y:S01]  /*8ec0*/  UMOV UR5, UR25 ;  /* 0x0000001900057c82 */ /* 0x000fe20008000000 */
[----:B------:R-:W-:Y:S01]  /*8ed0*/  UMOV UR7, 0xc0000010 ;  /* 0xc000001000077882 */ /* 0x000fe20000000000 */
[----:B------:R-:W-:Y:S02]  /*8ee0*/  WARPGROUP.DEPBAR.LE gsb0, 0x0 ;  /* 0x00008000000079c5 */ /* 0x000fe40000010000 */
        /* <DEDUP_REMOVED lines=13> */
[----:B------:R-:W-:Y:S01]  /*8fc0*/  UIADD3 UR14, UR14, 0x600, URZ ;  /* 0x000006000e0e7890 */ /* 0x000fe2000fffe03f */
[----:B------:R-:W-:Y:S02]  /*8fd0*/  WARPGROUP.DEPBAR.LE gsb0, 0x0 ;  /* 0x00008000000079c5 */ /* 0x000fe40000010000 */
[----:B------:R-:W-:-:S06]  /*8fe0*/  WARPGROUP.ARRIVE ;  /* 0x00000000000079c5 */ /* 0x000fcc0000000000 */
[----:B------:R-:W-:Y:S01]  /*8ff0*/  HGMMA.64x128x16.F32 R24, gdesc[UR4], R24, gsb0 ;  /* 0x01e00000041879f0 */ /* 0x000fe20008000818 */
        /* <DEDUP_REMOVED lines=12> */
[----:B------:R-:W-:Y:S05]  /*90c0*/  @!P0 BRA `(.L_x_38) ;  /* 0x0000000000048947 */ /* 0x000fea0003800000 */
[----:B------:R-:W-:Y:S01]  /*90d0*/  BPT.TRAP 0x1 ;  /* 0x000000040000795c */ /* 0x000fe20000300000 */
.L_x_38:
[C---:B-1----:R-:W-:Y:S01]  /*90e0*/  VIADD R3, R4.reuse, 0x1 ;  /* 0x0000000104037836 */ /* 0x042fe20000000000 */
[C---:B------:R-:W-:Y:S01]  /*90f0*/  IADD3 R5, R4.reuse, 0x8, RZ ;  /* 0x0000000804057810 */ /* 0x040fe20007ffe0ff */
[C---:B------:R-:W-:Y:S01]  /*9100*/  VIADD R11, R4.reuse, 0x29 ;  /* 0x00000029040b7836 */ /* 0x040fe20000000000 */
[C---:B------:R-:W-:Y:S01]  /*9110*/  ISETP.GE.AND P4, PT, R4.reuse, UR19, PT ;  /* 0x0000001304007c0c */ /* 0x040fe2000bf86270 */
[C---:B------:R-:W-:Y:S01]  /*9120*/  VIADD R21, R4.reuse, 0x79 ;  /* 0x0000007904157836 */ /* 0x040fe20000000000 */
[----:B------:R-:W-:Y:S01]  /*9130*/  ISETP.GE.AND P3, PT, R3, UR19, PT ;  /* 0x0000001303007c0c */ /* 0x000fe2000bf66270 */
[----:B------:R-:W-:Y:S01]  /*9140*/  ULEA UR5, UR4, UR36, 0x3 ;  /* 0x0000002404057291 */ /* 0x000fe2000f8e183f */
[C---:B------:R-:W-:Y:S02]  /*9150*/  IADD3 R3, R4.reuse, 0x10, RZ ;  /* 0x0000001004037810 */ /* 0x040fe40007ffe0ff */
[----:B------:R-:W-:Y:S02]  /*9160*/  ISETP.GE.AND P2, PT, R5, UR19, PT ;  /* 0x0000001305007c0c */ /* 0x000fe4000bf46270 */
[----:B------:R-:W-:-:S02]  /*9170*/  IADD3 R5, R4, 0x11, RZ ;  /* 0x0000001104057810 */ /* 0x000fc40007ffe0ff */
[----:B------:R-:W-:Y:S02]  /*9180*/  IADD3 R10, R4, 0x9, RZ ;  /* 0x00000009040a7810 */ /* 0x000fe40007ffe0ff */
[----:B------:R-:W-:Y:S02]  /*9190*/  ISETP.GE.AND P6, PT, R3, UR19, PT ;  /* 0x0000001303007c0c */ /* 0x000fe4000bfc6270 */
[----:B------:R-:W-:Y:S02]  /*91a0*/  FSEL R24, R24, -INF , !P4 ;  /* 0xff80000018187808 */ /* 0x000fe40006000000 */
[----:B------:R-:W-:Y:S02]  /*91b0*/  FSEL R3, R26, -INF , !P4 ;  /* 0xff8000001a037808 */ /* 0x000fe40006000000 */
[----:B------:R-:W-:Y:S01]  /*91c0*/  ISETP.GE.AND P4, PT, R5, UR19, PT ;  /* 0x0000001305007c0c */ /* 0x000fe2000bf86270 */
[----:B------:R-:W-:Y:S01]  /*91d0*/  VIADD R5, R4, 0x18 ;  /* 0x0000001804057836 */ /* 0x000fe20000000000 */
[----:B------:R-:W-:-:S02]  /*91e0*/  ISETP.GE.AND P5, PT, R10, UR19, PT ;  /* 0x000000130a007c0c */ /* 0x000fc4000bfa6270 */
[----:B------:R-:W-:Y:S02]  /*91f0*/  IADD3 R10, R4, 0x19, RZ ;  /* 0x00000019040a7810 */ /* 0x000fe40007ffe0ff */
[----:B------:R-:W-:Y:S02]  /*9200*/  FSEL R25, R25, -INF , !P3 ;  /* 0xff80000019197808 */ /* 0x000fe40005800000 */
[----:B------:R-:W-:Y:S02]  /*9210*/  FSEL R27, R27, -INF , !P3 ;  /* 0xff8000001b1b7808 */ /* 0x000fe40005800000 */
[----:B------:R-:W-:Y:S02]  /*9220*/  ISETP.GE.AND P3, PT, R5, UR19, PT ;  /* 0x0000001305007c0c */ /* 0x000fe4000bf66270 */
[----:B------:R-:W-:Y:S02]  /*9230*/  FSEL R28, R28, -INF , !P2 ;  /* 0xff8000001c1c7808 */ /* 0x000fe40005000000 */
[----:B------:R-:W-:-:S02]  /*9240*/  FSEL R30, R30, -INF , !P2 ;  /* 0xff8000001e1e7808 */ /* 0x000fc40005000000 */
[----:B------:R-:W-:Y:S02]  /*9250*/  ISETP.GE.AND P2, PT, R10, UR19, PT ;  /* 0x000000130a007c0c */ /* 0x000fe4000bf46270 */
[C---:B------:R-:W-:Y:S02]  /*9260*/  IADD3 R5, R4.reuse, 0x20, RZ ;  /* 0x0000002004057810 */ /* 0x040fe40007ffe0ff */
[----:B------:R-:W-:Y:S02]  /*9270*/  IADD3 R10, R4, 0x21, RZ ;  /* 0x00000021040a7810 */ /* 0x000fe40007ffe0ff */
[----:B------:R-:W-:Y:S02]  /*9280*/  FSEL R29, R29, -INF , !P5 ;  /* 0xff8000001d1d7808 */ /* 0x000fe40006800000 */
[----:B------:R-:W-:Y:S02]  /*9290*/  FSEL R31, R31, -INF , !P5 ;  /* 0xff8000001f1f7808 */ /* 0x000fe40006800000 */
[----:B------:R-:W-:-:S02]  /*92a0*/  ISETP.GE.AND P5, PT, R5, UR19, PT ;  /* 0x0000001305007c0c */ /* 0x000fc4000bfa6270 */
[----:B------:R-:W-:Y:S02]  /*92b0*/  FSEL R32, R32, -INF , !P6 ;  /* 0xff80000020207808 */ /* 0x000fe40007000000 */
[----:B------:R-:W-:Y:S02]  /*92c0*/  FSEL R34, R34, -INF , !P6 ;  /* 0xff80000022227808 */ /* 0x000fe40007000000 */
[----:B------:R-:W-:Y:S02]  /*92d0*/  ISETP.GE.AND P6, PT, R10, UR19, PT ;  /* 0x000000130a007c0c */ /* 0x000fe4000bfc6270 */
[----:B------:R-:W-:Y:S02]  /*92e0*/  IADD3 R5, R4, 0x28, RZ ;  /* 0x0000002804057810 */ /* 0x000fe40007ffe0ff */
[----:B------:R-:W-:Y:S02]  /*92f0*/  FMNMX R10, R3, R8, !PT ;  /* 0x00000008030a7209 */ /* 0x000fe40007800000 */
[----:B------:R-:W-:-:S02]  /*9300*/  FSEL R33, R33, -INF , !P4 ;  /* 0xff80000021217808 */ /* 0x000fc40006000000 */
[----:B------:R-:W-:Y:S02]  /*9310*/  FSEL R35, R35, -INF , !P4 ;  /* 0xff80000023237808 */ /* 0x000fe40006000000 */
[----:B------:R-:W-:Y:S02]  /*9320*/  ISETP.GE.AND P4, PT, R5, UR19, PT ;  /* 0x0000001305007c0c */ /* 0x000fe4000bf86270 */
[----:B------:R-:W-:Y:S02]  /*9330*/  FMNMX R5, R27, R10, !PT ;  /* 0x0000000a1b057209 */ /* 0x000fe40007800000 */
[----:B------:R-:W-:Y:S02]  /*9340*/  FSEL R38, R38, -INF , !P3 ;  /* 0xff80000026267808 */ /* 0x000fe40005800000 */
[----:B------:R-:W-:Y:S02]  /*9350*/  FMNMX R10, R30, R5, !PT ;  /* 0x000000051e0a7209 */ /* 0x000fe40007800000 */
[----:B------:R-:W-:-:S02]  /*9360*/  FSEL R36, R36, -INF , !P3 ;  /* 0xff80000024247808 */ /* 0x000fc40005800000 */
[----:B------:R-:W-:Y:S02]  /*9370*/  FMNMX R5, R31, R10, !PT ;  /* 0x0000000a1f057209 */ /* 0x000fe40007800000 */
[----:B------:R-:W-:Y:S02]  /*9380*/  ISETP.GE.AND P3, PT, R11, UR19, PT ;  /* 0x000000130b007c0c */ /* 0x000fe4000bf66270 */
[----:B------:R-:W-:Y:S02]  /*9390*/  FMNMX R10, R34, R5, !PT ;  /* 0x00000005220a7209 */ /* 0x000fe40007800000 */
[----:B------:R-:W-:Y:S02]  /*93a0*/  IADD3 R11, R4, 0x30, RZ ;  /* 0x00000030040b7810 */ /* 0x000fe40007ffe0ff */
[----:B------:R-:W-:Y:S02]  /*93b0*/  FMNMX R5, R35, R10, !PT ;  /* 0x0000000a23057209 */ /* 0x000fe40007800000 */
[----:B------:R-:W-:-:S02]  /*93c0*/  FSEL R39, R39, -INF , !P2 ;  /* 0xff80000027277808 */ /* 0x000fc40005000000 */
[----:B------:R-:W-:Y:S02]  /*93d0*/  FMNMX R10, R38, R5, !PT ;  /* 0x00000005260a7209 */ /* 0x000fe40007800000 */
[----:B------:R-:W-:Y:S02]  /*93e0*/  FSEL R37, R37, -INF , !P2 ;  /* 0xff80000025257808 */ /* 0x000fe40005000000 */
[----:B------:R-:W-:Y:S02]  /*93f0*/  ISETP.GE.AND P2, PT, R11, UR19, PT ;  /* 0x000000130b007c0c */ /* 0x000fe4000bf46270 */
[----:B------:R-:W-:Y:S02]  /*9400*/  IADD3 R11, R4, 0x31, RZ ;  /* 0x00000031040b7810 */ /* 0x000fe40007ffe0ff */
[----:B------:R-:W-:Y:S02]  /*9410*/  FSEL R42, R42, -INF , !P5 ;  /* 0xff8000002a2a7808 */ /* 0x000fe40006800000 */
[----:B------:R-:W-:-:S02]  /*9420*/  FMNMX R5, R39, R10, !PT ;  /* 0x0000000a27057209 */ /* 0x000fc40007800000 */
[----:B------:R-:W-:Y:S02]  /*9430*/  FSEL R40, R40, -INF , !P5 ;  /* 0xff80000028287808 */ /* 0x000fe40006800000 */
[----:B------:R-:W-:Y:S02]  /*9440*/  ISETP.GE.AND P5, PT, R11, UR19, PT ;  /* 0x000000130b007c0c */ /* 0x000fe4000bfa6270 */
[----:B------:R-:W-:Y:S02]  /*9450*/  FSEL R43, R43, -INF , !P6 ;  /* 0xff8000002b2b7808 */ /* 0x000fe40007000000 */
[----:B------:R-:W-:Y:S02]  /*9460*/  FMNMX R10, R42, R5, !PT ;  /* 0x000000052a0a7209 */ /* 0x000fe40007800000 */
[----:B------:R-:W-:Y:S02]  /*9470*/  IADD3 R11, R4, 0x38, RZ ;  /* 0x00000038040b7810 */ /* 0x000fe40007ffe0ff */
[----:B------:R-:W-:-:S02]  /*9480*/  FSEL R41, R41, -INF , !P6 ;  /* 0xff80000029297808 */ /* 0x000fc40007000000 */
[----:B------:R-:W-:Y:S02]  /*9490*/  FSEL R46, R46, -INF , !P4 ;  /* 0xff8000002e2e7808 */ /* 0x000fe40006000000 */
[----:B------:R-:W-:Y:S02]  /*94a0*/  FMNMX R5, R43, R10, !PT ;  /* 0x0000000a2b057209 */ /* 0x000fe40007800000 */
[----:B------:R-:W-:Y:S02]  /*94b0*/  ISETP.GE.AND P6, PT, R11, UR19, PT ;  /* 0x000000130b007c0c */ /* 0x000fe4000bfc6270 */
[----:B------:R-:W-:Y:S02]  /*94c0*/  IADD3 R11, R4, 0x39, RZ ;  /* 0x00000039040b7810 */ /* 0x000fe40007ffe0ff */
[----:B------:R-:W-:Y:S02]  /*94d0*/  FSEL R47, R47, -INF , !P3 ;  /* 0xff8000002f2f7808 */ /* 0x000fe40005800000 */
[----:B------:R-:W-:-:S02]  /*94e0*/  FMNMX R10, R46, R5, !PT ;  /* 0x000000052e0a7209 */ /* 0x000fc40007800000 */
[----:B------:R-:W-:Y:S02]  /*94f0*/  FSEL R44, R44, -INF , !P4 ;  /* 0xff8000002c2c7808 */ /* 0x000fe40006000000 */
[----:B------:R-:W-:Y:S01]  /*9500*/  ISETP.GE.AND P4, PT, R11, UR19, PT ;  /* 0x000000130b007c0c */ /* 0x000fe2000bf86270 */
[----:B------:R-:W-:Y:S01]  /*9510*/  VIADD R11, R4, 0x40 ;  /* 0x00000040040b7836 */ /* 0x000fe20000000000 */
[----:B------:R-:W-:Y:S02]  /*9520*/  FSEL R50, R50, -INF , !P2 ;  /* 0xff80000032327808 */ /* 0x000fe40005000000 */
[----:B------:R-:W-:Y:S02]  /*9530*/  FMNMX R5, R47, R10, !PT ;  /* 0x0000000a2f057209 */ /* 0x000fe40007800000 */
[----:B------:R-:W-:Y:S02]  /*9540*/  FSEL R45, R45, -INF , !P3 ;  /* 0xff8000002d2d7808 */ /* 0x000fe40005800000 */
[----:B------:R-:W-:-:S02]  /*9550*/  ISETP.GE.AND P3, PT, R11, UR19, PT ;  /* 0x000000130b007c0c */ /* 0x000fc4000bf66270 */
[----:B------:R-:W-:Y:S02]  /*9560*/  FSEL R51, R51, -INF , !P5 ;  /* 0xff80000033337808 */ /* 0x000fe40006800000 */
[----:B------:R-:W-:Y:S02]  /*9570*/  FMNMX R10, R50, R5, !PT ;  /* 0x00000005320a7209 */ /* 0x000fe40007800000 */
[----:B------:R-:W-:Y:S02]  /*9580*/  IADD3 R11, R4, 0x41, RZ ;  /* 0x00000041040b7810 */ /* 0x000fe40007ffe0ff */
[----:B------:R-:W-:Y:S02]  /*9590*/  FSEL R48, R48, -INF , !P2 ;  /* 0xff80000030307808 */ /* 0x000fe40005000000 */
[----:B------:R-:W-:Y:S02]  /*95a0*/  FSEL R54, R54, -INF , !P6 ;  /* 0xff80000036367808 */ /* 0x000fe40007000000 */
[----:B------:R-:W-:-:S02]  /*95b0*/  FMNMX R5, R51, R10, !PT ;  /* 0x0000000a33057209 */ /* 0x000fc40007800000 */
[----:B------:R-:W-:Y:S02]  /*95c0*/  ISETP.GE.AND P2, PT, R11, UR19, PT ;  /* 0x000000130b007c0c */ /* 0x000fe4000bf46270 */
[----:B------:R-:W-:Y:S02]  /*95d0*/  IADD3 R11, R4, 0x48, RZ ;  /* 0x00000048040b7810 */ /* 0x000fe40007ffe0ff */
[----:B------:R-:W-:Y:S02]  /*95e0*/  FSEL R55, R55, -INF , !P4 ;  /* 0xff80000037377808 */ /* 0x000fe40006000000 */
[----:B------:R-:W-:Y:S02]  /*95f0*/  FMNMX R10, R54, R5, !PT ;  /* 0x00000005360a7209 */ /* 0x000fe40007800000 */
[----:B------:R-:W-:Y:S02]  /*9600*/  FSEL R49, R49, -INF , !P5 ;  /* 0xff80000031317808 */ /* 0x000fe40006800000 */
[----:B------:R-:W-:-:S02]  /*9610*/  ISETP.GE.AND P5, PT, R11, UR19, PT ;  /* 0x000000130b007c0c */ /* 0x000fc4000bfa6270 */
[----:B------:R-:W-:Y:S02]  /*9620*/  IADD3 R11, R4, 0x49, RZ ;  /* 0x00000049040b7810 */ /* 0x000fe40007ffe0ff */
[----:B------:R-:W-:Y:S02]  /*9630*/  FSEL R58, R58, -INF , !P3 ;  /* 0xff8000003a3a7808 */ /* 0x000fe40005800000 */
[----:B------:R-:W-:Y:S02]  /*9640*/  FMNMX R5, R55, R10, !PT ;  /* 0x0000000a37057209 */ /* 0x000fe40007800000 */
[----:B------:R-:W-:Y:S02]  /*9650*/  FSEL R52, R52, -INF , !P6 ;  /* 0xff80000034347808 */ /* 0x000fe40007000000 */
[----:B------:R-:W-:Y:S02]  /*9660*/  ISETP.GE.AND P6, PT, R11, UR19, PT ;  /* 0x000000130b007c0c */ /* 0x000fe4000bfc6270 */
[----:B------:R-:W-:-:S02]  /*9670*/  IADD3 R11, R4, 0x50, RZ ;  /* 0x00000050040b7810 */ /* 0x000fc40007ffe0ff */
[----:B------:R-:W-:Y:S02]  /*9680*/  FSEL R59, R59, -INF , !P2 ;  /* 0xff8000003b3b7808 */ /* 0x000fe40005000000 */
[----:B------:R-:W-:Y:S02]  /*9690*/  FMNMX R10, R58, R5, !PT ;  /* 0x000000053a0a7209 */ /* 0x000fe40007800000 */
[----:B------:R-:W-:Y:S02]  /*96a0*/  FSEL R53, R53, -INF , !P4 ;  /* 0xff80000035357808 */ /* 0x000fe40006000000 */
[----:B------:R-:W-:Y:S01]  /*96b0*/  ISETP.GE.AND P4, PT, R11, UR19, PT ;  /* 0x000000130b007c0c */ /* 0x000fe2000bf86270 */
[----:B------:R-:W-:Y:S01]  /*96c0*/  VIADD R11, R4, 0x51 ;  /* 0x00000051040b7836 */ /* 0x000fe20000000000 */
[----:B------:R-:W-:Y:S02]  /*96d0*/  FSEL R62, R62, -INF , !P5 ;  /* 0xff8000003e3e7808 */ /* 0x000fe40006800000 */
[----:B------:R-:W-:-:S02]  /*96e0*/  FMNMX R5, R59, R10, !PT ;  /* 0x0000000a3b057209 */ /* 0x000fc40007800000 */
[----:B------:R-:W-:Y:S02]  /*96f0*/  FSEL R63, R63, -INF , !P6 ;  /* 0xff8000003f3f7808 */ /* 0x000fe40007000000 */
[----:B------:R-:W-:Y:S02]  /*9700*/  FMNMX R10, R62, R5, !PT ;  /* 0x000000053e0a7209 */ /* 0x000fe40007800000 */
[----:B------:R-:W-:Y:S02]  /*9710*/  FSEL R56, R56, -INF , !P3 ;  /* 0xff80000038387808 */ /* 0x000fe40005800000 */
[----:B------:R-:W-:Y:S02]  /*9720*/  ISETP.GE.AND P3, PT, R11, UR19, PT ;  /* 0x000000130b007c0c */ /* 0x000fe4000bf66270 */
[----:B------:R-:W-:Y:S02]  /*9730*/  IADD3 R11, R4, 0x58, RZ ;  /* 0x00000058040b7810 */ /* 0x000fe40007ffe0ff */
[----:B------:R-:W-:-:S02]  /*9740*/  FSEL R66, R66, -INF , !P4 ;  /* 0xff80000042427808 */ /* 0x000fc40006000000 */
[----:B------:R-:W-:Y:S02]  /*9750*/  FMNMX R5, R63, R10, !PT ;  /* 0x0000000a3f057209 */ /* 0x000fe40007800000 */
[----:B------:R-:W-:Y:S02]  /*9760*/  FSEL R57, R57, -INF , !P2 ;  /* 0xff80000039397808 */ /* 0x000fe40005000000 */
[----:B------:R-:W-:Y:S02]  /*9770*/  ISETP.GE.AND P2, PT, R11, UR19, PT ;  /* 0x000000130b007c0c */ /* 0x000fe4000bf46270 */
[----:B------:R-:W-:Y:S02]  /*9780*/  IADD3 R11, R4, 0x59, RZ ;  /* 0x00000059040b7810 */ /* 0x000fe40007ffe0ff */
[----:B------:R-:W-:Y:S02]  /*9790*/  FSEL R67, R67, -INF , !P3 ;  /* 0xff80000043437808 */ /* 0x000fe40005800000 */
[----:B------:R-:W-:-:S02]  /*97a0*/  FMNMX R10, R66, R5, !PT ;  /* 0x00000005420a7209 */ /* 0x000fc40007800000 */
[----:B------:R-:W-:Y:S02]  /*97b0*/  P2R R13, PR, RZ, 0x2 ;  /* 0x00000002ff0d7803 */ /* 0x000fe40000000000 */
[C---:B------:R-:W-:Y:S02]  /*97c0*/  IADD3 R18, R4.reuse, 0x60, RZ ;  /* 0x0000006004127810 */ /* 0x040fe40007ffe0ff */
[----:B------:R-:W-:Y:S02]  /*97d0*/  ISETP.GE.AND P1, PT, R11, UR19, PT ;  /* 0x000000130b007c0c */ /* 0x000fe4000bf26270 */
[----:B------:R-:W-:Y:S02]  /*97e0*/  IADD3 R12, R4, 0x61, RZ ;  /* 0x00000061040c7810 */ /* 0x000fe40007ffe0ff */
[----:B------:R-:W-:Y:S02]  /*97f0*/  FSEL R70, R70, -INF , !P2 ;  /* 0xff80000046467808 */ /* 0x000fe40005000000 */
[----:B------:R-:W-:-:S02]  /*9800*/  FMNMX R5, R67, R10, !PT ;  /* 0x0000000a43057209 */ /* 0x000fc40007800000 */
[----:B------:R-:W-:Y:S02]  /*9810*/  P2R R14, PR, RZ, 0x1 ;  /* 0x00000001ff0e7803 */ /* 0x000fe40000000000 */
[----:B------:R-:W-:Y:S02]  /*9820*/  FSEL R60, R60, -INF , !P5 ;  /* 0xff8000003c3c7808 */ /* 0x000fe40006800000 */
[----:B------:R-:W-:Y:S02]  /*9830*/  ISETP.GE.AND P5, PT, R18, UR19, PT ;  /* 0x0000001312007c0c */ /* 0x000fe4000bfa6270 */
[----:B------:R-:W-:Y:S01]  /*9840*/  ISETP.GE.AND P0, PT, R12, UR19, PT ;  /* 0x000000130c007c0c */ /* 0x000fe2000bf06270 */
[----:B------:R-:W-:Y:S01]  /*9850*/  VIADD R12, R4, 0x68 ;  /* 0x00000068040c7836 */ /* 0x000fe20000000000 */
[----:B------:R-:W-:Y:S02]  /*9860*/  FSEL R71, R71, -INF , !P1 ;  /* 0xff80000047477808 */ /* 0x000fe40004800000 */
[----:B------:R-:W-:-:S02]  /*9870*/  FMNMX R10, R70, R5, !PT ;  /* 0x00000005460a7209 */ /* 0x000fc40007800000 */
[----:B------:R-:W-:Y:S02]  /*9880*/  FSEL R74, R74, -INF , !P5 ;  /* 0xff8000004a4a7808 */ /* 0x000fe40006800000 */
[----:B------:R-:W-:Y:S02]  /*9890*/  FMNMX R5, R71, R10, !PT ;  /* 0x0000000a47057209 */ /* 0x000fe40007800000 */
[----:B------:R-:W-:Y:S02]  /*98a0*/  ISETP.GE.AND P1, PT, R12, UR19, PT ;  /* 0x000000130c007c0c */ /* 0x000fe4000bf26270 */
[----:B------:R-:W-:Y:S02]  /*98b0*/  IADD3 R12, R4, 0x69, RZ ;  /* 0x00000069040c7810 */ /* 0x000fe40007ffe0ff */
[----:B------:R-:W-:Y:S02]  /*98c0*/  FSEL R75, R75, -INF , !P0 ;  /* 0xff8000004b4b7808 */ /* 0x000fe40004000000 */
[----:B------:R-:W-:-:S02]  /*98d0*/  FMNMX R10, R74, R5, !PT ;  /* 0x000000054a0a7209 */ /* 0x000fc40007800000 */
[----:B------:R-:W-:Y:S02]  /*98e0*/  FSEL R68, R68, -INF , !P2 ;  /* 0xff80000044447808 */ /* 0x000fe40005000000 */
[----:B------:R-:W-:Y:S02]  /*98f0*/  ISETP.GE.AND P2, PT, R12, UR19, PT ;  /* 0x000000130c007c0c */ /* 0x000fe4000bf46270 */
[----:B------:R-:W-:Y:S02]  /*9900*/  IADD3 R12, R4, 0x70, RZ ;  /* 0x00000070040c7810 */ /* 0x000fe40007ffe0ff */
[----:B------:R-:W-:Y:S02]  /*9910*/  FSEL R78, R78, -INF , !P1 ;  /* 0xff8000004e4e7808 */ /* 0x000fe40004800000 */
[----:B------:R-:W-:Y:S02]  /*9920*/  FMNMX R5, R75, R10, !PT ;  /* 0x0000000a4b057209 */ /* 0x000fe40007800000 */
[----:B------:R-:W-:-:S02]  /*9930*/  FSEL R65, R65, -INF , !P3 ;  /* 0xff80000041417808 */ /* 0x000fc40005800000 */
[----:B------:R-:W-:Y:S02]  /*9940*/  IADD3 R19, R4, 0x71, RZ ;  /* 0x0000007104137810 */ /* 0x000fe40007ffe0ff */
[----:B------:R-:W-:Y:S02]  /*9950*/  FSEL R79, R79, -INF , !P2 ;  /* 0xff8000004f4f7808 */ /* 0x000fe40005000000 */
[----:B------:R-:W-:Y:S02]  /*9960*/  FMNMX R10, R78, R5, !PT ;  /* 0x000000054e0a7209 */ /* 0x000fe40007800000 */
[----:B------:R-:W-:Y:S02]  /*9970*/  ISETP.GE.AND P3, PT, R12, UR19, PT ;  /* 0x000000130c007c0c */ /* 0x000fe4000bf66270 */
[----:B------:R-:W-:Y:S02]  /*9980*/  FSEL R64, R64, -INF , !P4 ;  /* 0xff80000040407808 */ /* 0x000fe40006000000 */
[----:B------:R-:W-:-:S02]  /*9990*/  IADD3 R20, R4, 0x78, RZ ;  /* 0x0000007804147810 */ /* 0x000fc40007ffe0ff */
[----:B------:R-:W-:Y:S02]  /*99a0*/  FSEL R82, R82, -INF , !P3 ;  /* 0xff80000052527808 */ /* 0x000fe40005800000 */
[----:B------:R-:W-:Y:S02]  /*99b0*/  FMNMX R5, R79, R10, !PT ;  /* 0x0000000a4f057209 */ /* 0x000fe40007800000 */
[----:B------:R-:W-:Y:S02]  /*99c0*/  ISETP.GE.AND P4, PT, R19, UR19, PT ;  /* 0x0000001313007c0c */ /* 0x000fe4000bf86270 */
[----:B------:R-:W-:Y:S02]  /*99d0*/  FMNMX R10, R82, R5, !PT ;  /* 0x00000005520a7209 */ /* 0x000fe40007800000 */
[----:B------:R-:W-:Y:S02]  /*99e0*/  FSEL R83, R83, -INF , !P4 ;  /* 0xff80000053537808 */ /* 0x000fe40006000000 */
[----:B------:R-:W-:-:S02]  /*99f0*/  ISETP.GE.AND P5, PT, R20, UR19, PT ;  /* 0x0000001314007c0c */ /* 0x000fc4000bfa6270 */
[----:B------:R-:W-:Y:S02]  /*9a00*/  FSEL R61, R61, -INF , !P6 ;  /* 0xff8000003d3d7808 */ /* 0x000fe40007000000 */
[----:B------:R-:W-:Y:S02]  /*9a10*/  FSEL R86, R86, -INF , !P5 ;  /* 0xff80000056567808 */ /* 0x000fe40006800000 */
[----:B------:R-:W-:Y:S02]  /*9a20*/  FMNMX R5, R83, R10, !PT ;  /* 0x0000000a53057209 */ /* 0x000fe40007800000 */
[----:B------:R-:W-:Y:S02]  /*9a30*/  ISETP.GE.AND P6, PT, R21, UR19, PT ;  /* 0x0000001315007c0c */ /* 0x000fe4000bfc6270 */
[----:B------:R-:W-:Y:S02]  /*9a40*/  FMNMX R10, R86, R5, !PT ;  /* 0x00000005560a7209 */ /* 0x000fe40007800000 */
[----:B------:R-:W-:-:S02]  /*9a50*/  FSEL R87, R87, -INF , !P6 ;  /* 0xff80000057577808 */ /* 0x000fc40007000000 */
[----:B------:R-:W-:Y:S02]  /*9a60*/  P2R R15, PR, RZ, 0x4 ;  /* 0x00000004ff0f7803 */ /* 0x000fe40000000000 */
[----:B------:R-:W-:Y:S02]  /*9a70*/  FMNMX R10, R87, R10, !PT ;  /* 0x0000000a570a7209 */ /* 0x000fe40007800000 */
[----:B------:R-:W-:Y:S02]  /*9a80*/  P2R R17, PR, RZ, 0x1 ;  /* 0x00000001ff117803 */ /* 0x000fe40000000000 */
[----:B------:R-:W-:Y:S01]  /*9a90*/  P2R R16, PR, RZ, 0x2 ;  /* 0x00000002ff107803 */ /* 0x000fe20000000000 */
[----:B------:R-:W1:Y:S01]  /*9aa0*/  SHFL.BFLY PT, R5, R10, 0x1, 0x1f ;  /* 0x0c201f000a057f89 */ /* 0x000e6200000e0000 */
[----:B------:R-:W-:Y:S02]  /*9ab0*/  ISETP.GE.AND P0, PT, R18, UR19, PT ;  /* 0x0000001312007c0c */ /* 0x000fe4000bf06270 */
[----:B------:R-:W-:-:S02]  /*9ac0*/  ISETP.GE.AND P1, PT, R11, UR19, PT ;  /* 0x000000130b007c0c */ /* 0x000fc4000bf26270 */
[----:B------:R-:W-:Y:S02]  /*9ad0*/  FSEL R72, R72, -INF , !P0 ;  /* 0xff80000048487808 */ /* 0x000fe40004000000 */
[----:B------:R-:W-:Y:S02]  /*9ae0*/  ISETP.NE.AND P0, PT, R17, RZ, PT ;  /* 0x000000ff1100720c */ /* 0x000fe40003f05270 */
[----:B------:R-:W-:Y:S02]  /*9af0*/  FSEL R69, R69, -INF , !P1 ;  /* 0xff80000045457808 */ /* 0x000fe40004800000 */
[----:B------:R-:W-:Y:S02]  /*9b00*/  FSEL R73, R73, -INF , !P0 ;  /* 0xff80000049497808 */ /* 0x000fe40004000000 */
[----:B------:R-:W-:Y:S02]  /*9b10*/  ISETP.NE.AND P0, PT, R14, RZ, PT ;  /* 0x000000ff0e00720c */ /* 0x000fe40003f05270 */
[----:B------:R-:W-:-:S02]  /*9b20*/  ISETP.NE.AND P1, PT, R16, RZ, PT ;  /* 0x000000ff1000720c */ /* 0x000fc40003f25270 */
[----:B------:R-:W-:Y:S02]  /*9b30*/  FSEL R80, R80, -INF , !P3 ;  /* 0xff80000050507808 */ /* 0x000fe40005800000 */
[----:B------:R-:W-:Y:S02]  /*9b40*/  FSEL R76, R76, -INF , !P1 ;  /* 0xff8000004c4c7808 */ /* 0x000fe40004800000 */
[----:B------:R-:W-:Y:S02]  /*9b50*/  ISETP.NE.AND P1, PT, R13, RZ, PT ;  /* 0x000000ff0d00720c */ /* 0x000fe40003f25270 */
[----:B------:R-:W-:Y:S02]  /*9b60*/  FSEL R81, R81, -INF , !P4 ;  /* 0xff80000051517808 */ /* 0x000fe40006000000 */
[----:B-1----:R-:W-:Y:S02]  /*9b70*/  FMNMX R12, R10, R5, !PT ;  /* 0x000000050a0c7209 */ /* 0x002fe40007800000 */
[----:B------:R-:W-:-:S02]  /*9b80*/  FMNMX R10, R24, R9, !PT ;  /* 0x00000009180a7209 */ /* 0x000fc40007800000 */
[----:B------:R-:W-:Y:S01]  /*9b90*/  FSEL R84, R84, -INF , !P5 ;  /* 0xff80000054547808 */ /* 0x000fe20006800000 */
[----:B------:R-:W1:Y:S01]  /*9ba0*/  SHFL.BFLY PT, R5, R12, 0x2, 0x1f ;  /* 0x0c401f000c057f89 */ /* 0x000e6200000e0000 */
[----:B------:R-:W-:Y:S02]  /*9bb0*/  FSEL R85, R85, -INF , !P6 ;  /* 0xff80000055557808 */ /* 0x000fe40007000000 */
[----:B-1----:R-:W-:-:S04]  /*9bc0*/  FMNMX R5, R12, R5, !PT ;  /* 0x000000050c057209 */ /* 0x002fc80007800000 */
[----:B------:R-:W-:-:S04]  /*9bd0*/  FSETP.NEU.AND P2, PT, R5, -INF , PT ;  /* 0xff8000000500780b */ /* 0x000fc80003f4d000 */
[----:B------:R-:W-:Y:S02]  /*9be0*/  FSEL R11, R5, RZ, P2 ;  /* 0x000000ff050b7208 */ /* 0x000fe40001000000 */
[----:B------:R-:W-:-:S03]  /*9bf0*/  ISETP.NE.AND P2, PT, R15, RZ, PT ;  /* 0x000000ff0f00720c */ /* 0x000fc60003f45270 */
[----:B------:R-:W-:Y:S01]  /*9c00*/  FMUL R144, R11, UR18 ;  /* 0x000000120b907c20 */ /* 0x000fe20008400000 */
[----:B------:R-:W-:-:S03]  /*9c10*/  FSEL R77, R77, -INF , !P2 ;  /* 0xff8000004d4d7808 */ /* 0x000fc60005000000 */
[--C-:B------:R-:W-:Y:S01]  /*9c20*/  FFMA R14, R3, UR18, -R144.reuse ;  /* 0x00000012030e7c23 */ /* 0x100fe20008000890 */
[----:B------:R-:W-:Y:S01]  /*9c30*/  FMNMX R3, R25, R10, !PT ;  /* 0x0000000a19037209 */ /* 0x000fe20007800000 */
[--C-:B------:R-:W-:Y:S01]  /*9c40*/  FFMA R13, R27, UR18, -R144.reuse ;  /* 0x000000121b0d7c23 */ /* 0x100fe20008000890 */
[--C-:B------:R-:W-:Y:S01]  /*9c50*/  FFMA R15, R35, UR18, -R144.reuse ;  /* 0x00000012230f7c23 */ /* 0x100fe20008000890 */
        /* <DEDUP_REMOVED lines=14> */
[----:B------:R-:W-:Y:S01]  /*9d40*/  @!P2 FMUL R14, R14, 0.5 ;  /* 0x3f0000000e0ea820 */ /* 0x000fe20000400000 */
[----:B------:R-:W-:Y:S01]  /*9d50*/  FMNMX R3, R33, R10, !PT ;  /* 0x0000000a21037209 */ /* 0x000fe20007800000 */
[--C-:B------:R-:W-:Y:S01]  /*9d60*/  FFMA R43, R43, UR18, -R144.reuse ;  /* 0x000000122b2b7c23 */ /* 0x100fe20008000890 */
[----:B------:R-:W-:Y:S01]  /*9d70*/  FSETP.GEU.AND P6, PT, R34, -126, PT ;  /* 0xc2fc00002200780b */ /* 0x000fe20003fce000 */
[----:B------:R-:W1:Y:S01]  /*9d80*/  MUFU.EX2 R10, R14 ;  /* 0x0000000e000a7308 */ /* 0x000e620000000800 */
[----:B------:R-:W-:Y:S01]  /*9d90*/  @!P3 FMUL R13, R13, 0.5 ;  /* 0x3f0000000d0db820 */ /* 0x000fe20000400000 */
[----:B------:R-:W-:Y:S01]  /*9da0*/  FMNMX R12, R36, R3, !PT ;  /* 0x00000003240c7209 */ /* 0x000fe20007800000 */
[--C-:B------:R-:W-:Y:S01]  /*9db0*/  FFMA R47, R47, UR18, -R144.reuse ;  /* 0x000000122f2f7c23 */ /* 0x100fe20008000890 */
[----:B------:R-:W-:Y:S01]  /*9dc0*/  @!P4 FMUL R27, R27, 0.5 ;  /* 0x3f0000001b1bc820 */ /* 0x000fe20000400000 */
[--C-:B------:R-:W-:Y:S01]  /*9dd0*/  FFMA R42, R55, UR18, -R144.reuse ;  /* 0x00000012372a7c23 */ /* 0x100fe20008000890 */
[----:B------:R-:W-:Y:S01]  /*9de0*/  FMNMX R3, R37, R12, !PT ;  /* 0x0000000c25037209 */ /* 0x000fe20007800000 */
[--C-:B------:R-:W-:Y:S01]  /*9df0*/  FFMA R19, R50, UR18, -R144.reuse ;  /* 0x0000001232137c23 */ /* 0x100fe20008000890 */
[----:B------:R-:W2:Y:S01]  /*9e00*/  MUFU.EX2 R13, R13 ;  /* 0x0000000d000d7308 */ /* 0x000ea20000000800 */
[----:B------:R-:W-:Y:S01]  /*9e10*/  @!P5 FMUL R31, R31, 0.5 ;  /* 0x3f0000001f1fd820 */ /* 0x000fe20000400000 */
[----:B------:R-:W-:Y:S01]  /*9e20*/  FMNMX R12, R40, R3, !PT ;  /* 0x00000003280c7209 */ /* 0x000fe20007800000 */
[--C-:B------:R-:W-:Y:S01]  /*9e30*/  FFMA R51, R51, UR18, -R144.reuse ;  /* 0x0000001233337c23 */ /* 0x100fe20008000890 */
[----:B------:R-:W-:Y:S01]  /*9e40*/  @!P6 FMUL R34, R34, 0.5 ;  /* 0x3f0000002222e820 */ /* 0x000fe20000400000 */
[--C-:B------:R-:W-:Y:S01]  /*9e50*/  FFMA R21, R58, UR18, -R144.reuse ;  /* 0x000000123a157c23 */ /* 0x100fe20008000890 */
[----:B------:R-:W-:Y:S01]  /*9e60*/  FMNMX R3, R41, R12, !PT ;  /* 0x0000000c29037209 */ /* 0x000fe20007800000 */
[--C-:B------:R-:W-:Y:S01]  /*9e70*/  FFMA R23, R66, UR18, -R144.reuse ;  /* 0x0000001242177c23 */ /* 0x100fe20008000890 */
[----:B------:R-:W3:Y:S01]  /*9e80*/  MUFU.EX2 R27, R27 ;  /* 0x0000001b001b7308 */ /* 0x000ee20000000800 */
[----:B-1----:R-:W-:Y:S01]  /*9e90*/  @!P2 FMUL R10, R10, R10 ;  /* 0x0000000a0a0aa220 */ /* 0x002fe20000400000 */
[----:B------:R-:W-:Y:S01]  /*9ea0*/  FSETP.GEU.AND P2, PT, R15, -126, PT ;  /* 0xc2fc00000f00780b */ /* 0x000fe20003f4e000 */
[--C-:B------:R-:W-:Y:S01]  /*9eb0*/  FFMA R46, R59, UR18, -R144.reuse ;  /* 0x000000123b2e7c23 */ /* 0x100fe20008000890 */
[----:B------:R-:W-:Y:S01]  /*9ec0*/  FMNMX R14, R44, R3, !PT ;  /* 0x000000032c0e7209 */ /* 0x000fe20007800000 */
[--C-:B------:R-:W-:Y:S01]  /*9ed0*/  FFMA R58, R67, UR18, -R144.reuse ;  /* 0x00000012433a7c23 */ /* 0x100fe20008000890 */
[--C-:B------:R-:W-:Y:S01]  /*9ee0*/  FFMA R50, R70, UR18, -R144.reuse ;  /* 0x0000001246327c23 */ /* 0x100fe20008000890 */
[--C-:B------:R-:W-:Y:S01]  /*9ef0*/  FFMA R66, R78, UR18, -R144.reuse ;  /* 0x000000124e427c23 */ /* 0x100fe20008000890 */
[----:B------:R-:W1:Y:S01]  /*9f00*/  MUFU.EX2 R12, R31 ;  /* 0x0000001f000c7308 */ /* 0x000e620000000800 */
[----:B--2---:R-:W-:Y:S01]  /*9f10*/  @!P3 FMUL R13, R13, R13 ;  /* 0x0000000d0d0db220 */ /* 0x004fe20000400000 */
[----:B------:R-:W-:Y:S01]  /*9f20*/  FSETP.GEU.AND P3, PT, R38, -126, PT ;  /* 0xc2fc00002600780b */ /* 0x000fe20003f6e000 */
[--C-:B------:R-:W-:Y:S01]  /*9f30*/  FFMA R59, R83, UR18, -R144.reuse ;  /* 0x00000012533b7c23 */ /* 0x100fe20008000890 */
[----:B------:R-:W-:Y:S01]  /*9f40*/  FMNMX R3, R45, R14, !PT ;  /* 0x0000000e2d037209 */ /* 0x000fe20007800000 */
[--C-:B------:R-:W-:Y:S01]  /*9f50*/  FFMA R55, R79, UR18, -R144.reuse ;  /* 0x000000124f377c23 */ /* 0x100fe20008000890 */
[----:B------:R-:W-:Y:S01]  /*9f60*/  FFMA R70, R82, UR18, -R144 ;  /* 0x0000001252467c23 */ /* 0x000fe20008000890 */
[----:B------:R-:W-:Y:S01]  /*9f70*/  @!P2 FMUL R15, R15, 0.5 ;  /* 0x3f0000000f0fa820 */ /* 0x000fe20000400000 */
[----:B------:R-:W2:Y:S01]  /*9f80*/  MUFU.EX2 R14, R34 ;  /* 0x00000022000e7308 */ /* 0x000ea20000000800 */
[----:B------:R-:W-:Y:S01]  /*9f90*/  FMNMX R16, R48, R3, !PT ;  /* 0x0000000330107209 */ /* 0x000fe20007800000 */
[----:B---3--:R-:W-:Y:S01]  /*9fa0*/  @!P4 FMUL R27, R27, R27 ;  /* 0x0000001b1b1bc220 */ /* 0x008fe20000400000 */
[----:B------:R-:W-:-:S02]  /*9fb0*/  FSETP.GEU.AND P4, PT, R39, -126, PT ;  /* 0xc2fc00002700780b */ /* 0x000fc40003f8e000 */
[----:B------:R-:W-:Y:S02]  /*9fc0*/  FMNMX R3, R49, R16, !PT ;  /* 0x0000001031037209 */ /* 0x000fe40007800000 */
[----:B------:R-:W-:Y:S01]  /*9fd0*/  @!P3 FMUL R38, R38, 0.5 ;  /* 0x3f0000002626b820 */ /* 0x000fe20000400000 */
[----:B------:R-:W3:Y:S01]  /*9fe0*/  MUFU.EX2 R15, R15 ;  /* 0x0000000f000f7308 */ /* 0x000ee20000000800 */
[----:B-1----:R-:W-:Y:S01]  /*9ff0*/  @!P5 FMUL R12, R12, R12 ;  /* 0x0000000c0c0cd220 */ /* 0x002fe20000400000 */
[----:B------:R-:W-:Y:S02]  /*a000*/  FSETP.GEU.AND P5, PT, R17, -126, PT ;  /* 0xc2fc00001100780b */ /* 0x000fe40003fae000 */
[----:B------:R-:W-:-:S04]  /*a010*/  FMNMX R16, R52, R3, !PT ;  /* 0x0000000334107209 */ /* 0x000fc80007800000 */
[----:B------:R-:W1:Y:S01]  /*a020*/  MUFU.EX2 R31, R38 ;  /* 0x00000026001f7308 */ /* 0x000e620000000800 */
[----:B------:R-:W-:Y:S01]  /*a030*/  FMNMX R3, R53, R16, !PT ;  /* 0x0000001035037209 */ /* 0x000fe20007800000 */
[----:B--2---:R-:W-:Y:S01]  /*a040*/  @!P6 FMUL R14, R14, R14 ;  /* 0x0000000e0e0ee220 */ /* 0x004fe20000400000 */
[----:B------:R-:W-:Y:S01]  /*a050*/  FSETP.GEU.AND P6, PT, R43, -126, PT ;  /* 0xc2fc00002b00780b */ /* 0x000fe20003fce000 */
[----:B------:R-:W-:Y:S01]  /*a060*/  @!P4 FMUL R39, R39, 0.5 ;  /* 0x3f0000002727c820 */ /* 0x000fe20000400000 */
[----:B------:R-:W-:Y:S02]  /*a070*/  FMNMX R18, R56, R3, !PT ;  /* 0x0000000338127209 */ /* 0x000fe40007800000 */
[----:B------:R-:W-:Y:S01]  /*a080*/  @!P5 FMUL R17, R17, 0.5 ;  /* 0x3f0000001111d820 */ /* 0x000fe20000400000 */
[----:B------:R2:W4:Y:S01]  /*a090*/  MUFU.EX2 R16, R39 ;  /* 0x0000002700107308 */ /* 0x0005220000000800 */
[----:B---3--:R-:W-:Y:S01]  /*a0a0*/  @!P2 FMUL R15, R15, R15 ;  /* 0x0000000f0f0fa220 */ /* 0x008fe20000400000 */
[----:B------:R-:W-:-:S02]  /*a0b0*/  FSETP.GEU.AND P2, PT, R35, -126, PT ;  /* 0xc2fc00002300780b */ /* 0x000fc40003f4e000 */
[----:B------:R-:W-:-:S04]  /*a0c0*/  FMNMX R3, R57, R18, !PT ;  /* 0x0000001239037209 */ /* 0x000fc80007800000 */
[----:B------:R-:W3:Y:S01]  /*a0d0*/  MUFU.EX2 R17, R17 ;  /* 0x0000001100117308 */ /* 0x000ee20000000800 */
[----:B-1----:R-:W-:Y:S01]  /*a0e0*/  @!P3 FMUL R31, R31, R31 ;  /* 0x0000001f1f1fb220 */ /* 0x002fe20000400000 */
[----:B------:R-:W-:Y:S01]  /*a0f0*/  FSETP.GEU.AND P3, PT, R47, -126, PT ;  /* 0xc2fc00002f00780b */ /* 0x000fe20003f6e000 */
[----:B------:R-:W-:Y:S01]  /*a100*/  @!P6 FMUL R43, R43, 0.5 ;  /* 0x3f0000002b2be820 */ /* 0x000fe20000400000 */
[----:B------:R-:W-:Y:S01]  /*a110*/  FMNMX R18, R60, R3, !PT ;  /* 0x000000033c127209 */ /* 0x000fe20007800000 */
[--C-:B--2---:R-:W-:Y:S01]  /*a120*/  FFMA R39, R54, UR18, -R144.reuse ;  /* 0x0000001236277c23 */ /* 0x104fe20008000890 */
[--C-:B------:R-:W-:Y:S01]  /*a130*/  FFMA R54, R62, UR18, -R144.reuse ;  /* 0x000000123e367c23 */ /* 0x100fe20008000890 */
[----:B------:R-:W-:Y:S01]  /*a140*/  @!P2 FMUL R35, R35, 0.5 ;  /* 0x3f0000002323a820 */ /* 0x000fe20000400000 */
[----:B------:R-:W-:Y:S01]  /*a150*/  FMNMX R3, R61, R18, !PT ;  /* 0x000000123d037209 */ /* 0x000fe20007800000 */
[----:B----4-:R-:W-:Y:S01]  /*a160*/  @!P4 FMUL R16, R16, R16 ;  /* 0x000000101010c220 */ /* 0x010fe20000400000 */
[----:B------:R1:W2:Y:S01]  /*a170*/  MUFU.EX2 R18, R43 ;  /* 0x0000002b00127308 */ /* 0x0002a20000000800 */
[----:B------:R-:W-:Y:S01]  /*a180*/  FSETP.GEU.AND P4, PT, R19, -126, PT ;  /* 0xc2fc00001300780b */ /* 0x000fe20003f8e000 */
[--C-:B------:R-:W-:Y:S01]  /*a190*/  FFMA R62, R74, UR18, -R144.reuse ;  /* 0x000000124a3e7c23 */ /* 0x100fe20008000890 */
[----:B------:R-:W-:Y:S01]  /*a1a0*/  FMNMX R20, R64, R3, !PT ;  /* 0x0000000340147209 */ /* 0x000fe20007800000 */
[----:B------:R-:W-:Y:S01]  /*a1b0*/  FFMA R74, R86, UR18, -R144 ;  /* 0x00000012564a7c23 */ /* 0x000fe20008000890 */
[----:B------:R-:W-:-:S02]  /*a1c0*/  @!P3 FMUL R47, R47, 0.5 ;  /* 0x3f0000002f2fb820 */ /* 0x000fc40000400000 */
[----:B------:R-:W-:Y:S01]  /*a1d0*/  FMNMX R3, R65, R20, !PT ;  /* 0x0000001441037209 */ /* 0x000fe20007800000 */
[----:B------:R-:W4:Y:S01]  /*a1e0*/  MUFU.EX2 R35, R35 ;  /* 0x0000002300237308 */ /* 0x000f220000000800 */
[----:B---3--:R-:W-:Y:S01]  /*a1f0*/  @!P5 FMUL R17, R17, R17 ;  /* 0x000000111111d220 */ /* 0x008fe20000400000 */
[----:B------:R-:W-:Y:S01]  /*a200*/  FSETP.GEU.AND P5, PT, R51, -126, PT ;  /* 0xc2fc00003300780b */ /* 0x000fe20003fae000 */
[--C-:B-1----:R-:W-:Y:S01]  /*a210*/  FFMA R43, R63, UR18, -R144.reuse ;  /* 0x000000123f2b7c23 */ /* 0x102fe20008000890 */
[----:B------:R-:W-:Y:S01]  /*a220*/  FMNMX R22, R68, R3, !PT ;  /* 0x0000000344167209 */ /* 0x000fe20007800000 */
[----:B------:R-:W-:Y:S01]  /*a230*/  FFMA R63, R87, UR18, -R144 ;  /* 0x00000012573f7c23 */ /* 0x000fe20008000890 */
[----:B------:R-:W-:Y:S02]  /*a240*/  @!P4 FMUL R19, R19, 0.5 ;  /* 0x3f0000001313c820 */ /* 0x000fe40000400000 */
[----:B------:R1:W3:Y:S01]  /*a250*/  MUFU.EX2 R20, R47 ;  /* 0x0000002f00147308 */ /* 0x0002e20000000800 */
[----:B------:R-:W-:Y:S01]  /*a260*/  FMNMX R3, R69, R22, !PT ;  /* 0x0000001645037209 */ /* 0x000fe20007800000 */
[----:B--2---:R-:W-:Y:S01]  /*a270*/  @!P6 FMUL R18, R18, R18 ;  /* 0x000000121212e220 */ /* 0x004fe20000400000 */
[----:B------:R-:W-:-:S02]  /*a280*/  FSETP.GEU.AND P6, PT, R39, -126, PT ;  /* 0xc2fc00002700780b */ /* 0x000fc40003fce000 */
[----:B------:R-:W-:Y:S02]  /*a290*/  FMNMX R22, R72, R3, !PT ;  /* 0x0000000348167209 */ /* 0x000fe40007800000 */
[----:B------:R-:W-:Y:S01]  /*a2a0*/  @!P5 FMUL R51, R51, 0.5 ;  /* 0x3f0000003333d820 */ /* 0x000fe20000400000 */
[----:B------:R-:W2:Y:S01]  /*a2b0*/  MUFU.EX2 R19, R19 ;  /* 0x0000001300137308 */ /* 0x000ea20000000800 */
[----:B----4-:R-:W-:Y:S01]  /*a2c0*/  @!P2 FMUL R35, R35, R35 ;  /* 0x000000232323a220 */ /* 0x010fe20000400000 */
[----:B------:R-:W-:Y:S01]  /*a2d0*/  FSETP.GEU.AND P2, PT, R42, -126, PT ;  /* 0xc2fc00002a00780b */ /* 0x000fe20003f4e000 */
[----:B-1----:R-:W-:Y:S01]  /*a2e0*/  FFMA R47, R71, UR18, -R144 ;  /* 0x00000012472f7c23 */ /* 0x002fe20008000890 */
[----:B------:R-:W-:-:S04]  /*a2f0*/  FMNMX R3, R73, R22, !PT ;  /* 0x0000001649037209 */ /* 0x000fc80007800000 */
[----:B------:R1:W4:Y:S01]  /*a300*/  MUFU.EX2 R22, R51 ;  /* 0x0000003300167308 */ /* 0x0003220000000800 */
[----:B---3--:R-:W-:Y:S01]  /*a310*/  @!P3 FMUL R20, R20, R20 ;  /* 0x000000141414b220 */ /* 0x008fe20000400000 */
[----:B------:R-:W-:Y:S01]  /*a320*/  FSETP.GEU.AND P3, PT, R21, -126, PT ;  /* 0xc2fc00001500780b */ /* 0x000fe20003f6e000 */
[----:B------:R-:W-:Y:S01]  /*a330*/  @!P6 FMUL R39, R39, 0.5 ;  /* 0x3f0000002727e820 */ /* 0x000fe20000400000 */
[----:B------:R-:W-:-:S03]  /*a340*/  FMNMX R26, R76, R3, !PT ;  /* 0x000000034c1a7209 */ /* 0x000fc60007800000 */
[----:B------:R-:W-:Y:S01]  /*a350*/  @!P2 FMUL R42, R42, 0.5 ;  /* 0x3f0000002a2aa820 */ /* 0x000fe20000400000 */
[----:B------:R-:W-:Y:S01]  /*a360*/  FMNMX R3, R77, R26, !PT ;  /* 0x0000001a4d037209 */ /* 0x000fe20007800000 */
[----:B------:R-:W3:Y:S01]  /*a370*/  MUFU.EX2 R39, R39 ;  /* 0x0000002700277308 */ /* 0x000ee20000000800 */
[----:B--2---:R-:W-:Y:S01]  /*a380*/  @!P4 FMUL R19, R19, R19 ;  /* 0x000000131313c220 */ /* 0x004fe20000400000 */
[----:B------:R-:W-:Y:S01]  /*a390*/  FSETP.GEU.AND P4, PT, R46, -126, PT ;  /* 0xc2fc00002e00780b */ /* 0x000fe20003f8e000 */
[----:B-1----:R-:W-:Y:S01]  /*a3a0*/  FFMA R51, R75, UR18, -R144 ;  /* 0x000000124b337c23 */ /* 0x002fe20008000890 */
[----:B------:R-:W-:Y:S02]  /*a3b0*/  FMNMX R26, R80, R3, !PT ;  /* 0x00000003501a7209 */ /* 0x000fe40007800000 */
[----:B------:R-:W-:Y:S02]  /*a3c0*/  @!P3 FMUL R21, R21, 0.5 ;  /* 0x3f0000001515b820 */ /* 0x000fe40000400000 */
[----:B------:R-:W1:Y:S01]  /*a3d0*/  MUFU.EX2 R42, R42 ;  /* 0x0000002a002a7308 */ /* 0x000e620000000800 */
[----:B----4-:R-:W-:Y:S01]  /*a3e0*/  @!P5 FMUL R22, R22, R22 ;  /* 0x000000161616d220 */ /* 0x010fe20000400000 */
[----:B------:R-:W-:-:S02]  /*a3f0*/  FSETP.GEU.AND P5, PT, R54, -126, PT ;  /* 0xc2fc00003600780b */ /* 0x000fc40003fae000 */
[----:B------:R-:W-:-:S03]  /*a400*/  FMNMX R3, R81, R26, !PT ;  /* 0x0000001a51037209 */ /* 0x000fc60007800000 */
[----:B------:R-:W-:Y:S01]  /*a410*/  @!P4 FMUL R46, R46, 0.5 ;  /* 0x3f0000002e2ec820 */ /* 0x000fe20000400000 */
[----:B------:R-:W2:Y:S01]  /*a420*/  MUFU.EX2 R21, R21 ;  /* 0x0000001500157308 */ /* 0x000ea20000000800 */
[----:B---3--:R-:W-:Y:S01]  /*a430*/  @!P6 FMUL R39, R39, R39 ;  /* 0x000000272727e220 */ /* 0x008fe20000400000 */
[----:B------:R-:W-:Y:S02]  /*a440*/  FSETP.GEU.AND P6, PT, R43, -126, PT ;  /* 0xc2fc00002b00780b */ /* 0x000fe40003fce000 */
[----:B------:R-:W-:-:S03]  /*a450*/  FMNMX R26, R84, R3, !PT ;  /* 0x00000003541a7209 */ /* 0x000fc60007800000 */
[----:B------:R-:W-:Y:S01]  /*a460*/  @!P5 FMUL R54, R54, 0.5 ;  /* 0x3f0000003636d820 */ /* 0x000fe20000400000 */
[----:B------:R-:W3:Y:S01]  /*a470*/  MUFU.EX2 R46, R46 ;  /* 0x0000002e002e7308 */ /* 0x000ee20000000800 */
[----:B-1----:R-:W-:Y:S01]  /*a480*/  @!P2 FMUL R42, R42, R42 ;  /* 0x0000002a2a2aa220 */ /* 0x002fe20000400000 */
[----:B------:R-:W-:Y:S02]  /*a490*/  FSETP.GEU.AND P2, PT, R23, -126, PT ;  /* 0xc2fc00001700780b */ /* 0x000fe40003f4e000 */
[----:B------:R-:W-:-:S03]  /*a4a0*/  FMNMX R26, R85, R26, !PT ;  /* 0x0000001a551a7209 */ /* 0x000fc60007800000 */
[----:B------:R-:W-:Y:S01]  /*a4b0*/  @!P6 FMUL R43, R43, 0.5 ;  /* 0x3f0000002b2be820 */ /* 0x000fe20000400000 */
[----:B------:R-:W1:Y:S01]  /*a4c0*/  MUFU.EX2 R54, R54 ;  /* 0x0000003600367308 */ /* 0x000e620000000800 */
[----:B--2---:R-:W-:Y:S01]  /*a4d0*/  @!P3 FMUL R21, R21, R21 ;  /* 0x000000151515b220 */ /* 0x004fe20000400000 */
[----:B------:R-:W-:Y:S01]  /*a4e0*/  FSETP.GEU.AND P3, PT, R58, -126, PT ;  /* 0xc2fc00003a00780b */ /* 0x000fe20003f6e000 */
[----:B------:R-:W2:Y:S04]  /*a4f0*/  SHFL.BFLY PT, R3, R26, 0x1, 0x1f ;  /* 0x0c201f001a037f89 */ /* 0x000ea800000e0000 */
[----:B------:R-:W-:Y:S01]  /*a500*/  @!P2 FMUL R23, R23, 0.5 ;  /* 0x3f0000001717a820 */ /* 0x000fe20000400000 */
[----:B------:R-:W4:Y:S01]  /*a510*/  MUFU.EX2 R43, R43 ;  /* 0x0000002b002b7308 */ /* 0x000f220000000800 */
[----:B---3--:R-:W-:Y:S01]  /*a520*/  @!P4 FMUL R46, R46, R46 ;  /* 0x0000002e2e2ec220 */ /* 0x008fe20000400000 */
[----:B------:R-:W-:-:S05]  /*a530*/  FSETP.GEU.AND P4, PT, R50, -126, PT ;  /* 0xc2fc00003200780b */ /* 0x000fca0003f8e000 */
[----:B------:R-:W-:Y:S01]  /*a540*/  @!P3 FMUL R58, R58, 0.5 ;  /* 0x3f0000003a3ab820 */ /* 0x000fe20000400000 */
[----:B------:R-:W3:Y:S01]  /*a550*/  MUFU.EX2 R23, R23 ;  /* 0x0000001700177308 */ /* 0x000ee20000000800 */
[----:B-1----:R-:W-:Y:S01]  /*a560*/  @!P5 FMUL R54, R54, R54 ;  /* 0x000000363636d220 */ /* 0x002fe20000400000 */
[----:B------:R-:W-:-:S05]  /*a570*/  FSETP.GEU.AND P5, PT, R47, -126, PT ;  /* 0xc2fc00002f00780b */ /* 0x000fca0003fae000 */
[----:B------:R-:W-:Y:S01]  /*a580*/  @!P4 FMUL R50, R50, 0.5 ;  /* 0x3f0000003232c820 */ /* 0x000fe20000400000 */
[----:B------:R-:W1:Y:S01]  /*a590*/  MUFU.EX2 R58, R58 ;  /* 0x0000003a003a7308 */ /* 0x000e620000000800 */
[----:B----4-:R-:W-:Y:S01]  /*a5a0*/  @!P6 FMUL R43, R43, R43 ;  /* 0x0000002b2b2be220 */ /* 0x010fe20000400000 */
[----:B------:R-:W-:Y:S02]  /*a5b0*/  FSETP.GEU.AND P6, PT, R62, -126, PT ;  /* 0xc2fc00003e00780b */ /* 0x000fe40003fce000 */
[----:B--2---:R-:W-:-:S03]  /*a5c0*/  FMNMX R3, R26, R3, !PT ;  /* 0x000000031a037209 */ /* 0x004fc60007800000 */
[----:B------:R-:W-:Y:S01]  /*a5d0*/  @!P5 FMUL R47, R47, 0.5 ;  /* 0x3f0000002f2fd820 */ /* 0x000fe20000400000 */
[----:B------:R-:W2:Y:S01]  /*a5e0*/  MUFU.EX2 R50, R50 ;  /* 0x0000003200327308 */ /* 0x000ea20000000800 */
[----:B---3--:R-:W-:Y:S01]  /*a5f0*/  @!P2 FMUL R23, R23, R23 ;  /* 0x000000171717a220 */ /* 0x008fe20000400000 */
[----:B------:R-:W-:Y:S01]  /*a600*/  FSETP.GEU.AND P2, PT, R51, -126, PT ;  /* 0xc2fc00003300780b */ /* 0x000fe20003f4e000 */
[----:B------:R-:W3:Y:S04]  /*a610*/  SHFL.BFLY PT, R26, R3, 0x2, 0x1f ;  /* 0x0c401f00031a7f89 */ /* 0x000ee800000e0000 */
[----:B------:R-:W-:Y:S01]  /*a620*/  @!P6 FMUL R62, R62, 0.5 ;  /* 0x3f0000003e3ee820 */ /* 0x000fe20000400000 */
[----:B------:R-:W4:Y:S01]  /*a630*/  MUFU.EX2 R47, R47 ;  /* 0x0000002f002f7308 */ /* 0x000f220000000800 */
[----:B-1----:R-:W-:Y:S01]  /*a640*/  @!P3 FMUL R58, R58, R58 ;  /* 0x0000003a3a3ab220 */ /* 0x002fe20000400000 */
[----:B------:R-:W-:-:S05]  /*a650*/  FSETP.GEU.AND P3, PT, R66, -126, PT ;  /* 0xc2fc00004200780b */ /* 0x000fca0003f6e000 */
[----:B------:R-:W-:Y:S01]  /*a660*/  @!P2 FMUL R51, R51, 0.5 ;  /* 0x3f0000003333a820 */ /* 0x000fe20000400000 */
[----:B------:R-:W1:Y:S01]  /*a670*/  MUFU.EX2 R62, R62 ;  /* 0x0000003e003e7308 */ /* 0x000e620000000800 */
[----:B--2---:R-:W-:Y:S01]  /*a680*/  @!P4 FMUL R50, R50, R50 ;  /* 0x000000323232c220 */ /* 0x004fe20000400000 */
[----:B------:R-:W-:-:S05]  /*a690*/  FSETP.GEU.AND P4, PT, R55, -126, PT ;  /* 0xc2fc00003700780b */ /* 0x000fca0003f8e000 */
[----:B------:R-:W-:Y:S01]  /*a6a0*/  @!P3 FMUL R66, R66, 0.5 ;  /* 0x3f0000004242b820 */ /* 0x000fe20000400000 */
[----:B------:R-:W2:Y:S01]  /*a6b0*/  MUFU.EX2 R51, R51 ;  /* 0x0000003300337308 */ /* 0x000ea20000000800 */
[----:B----4-:R-:W-:Y:S01]  /*a6c0*/  @!P5 FMUL R47, R47, R47 ;  /* 0x0000002f2f2fd220 */ /* 0x010fe20000400000 */
[----:B------:R-:W-:Y:S02]  /*a6d0*/  FSETP.GEU.AND P5, PT, R70, -126, PT ;  /* 0xc2fc00004600780b */ /* 0x000fe40003fae000 */
[----:B---3--:R-:W-:-:S03]  /*a6e0*/  FMNMX R3, R3, R26, !PT ;  /* 0x0000001a03037209 */ /* 0x008fc60007800000 */
[----:B------:R-:W-:Y:S01]  /*a6f0*/  @!P4 FMUL R55, R55, 0.5 ;  /* 0x3f0000003737c820 */ /* 0x000fe20000400000 */
[----:B------:R-:W3:Y:S01]  /*a700*/  MUFU.EX2 R66, R66 ;  /* 0x0000004200427308 */ /* 0x000ee20000000800 */
[----:B-1----:R-:W-:Y:S01]  /*a710*/  @!P6 FMUL R62, R62, R62 ;  /* 0x0000003e3e3ee220 */ /* 0x002fe20000400000 */
[----:B------:R-:W-:-:S04]  /*a720*/  FSETP.NEU.AND P6, PT, R3, -INF , PT ;  /* 0xff8000000300780b */ /* 0x000fc80003fcd000 */
[----:B------:R-:W-:Y:S01]  /*a730*/  FSEL R78, R3, RZ, P6 ;  /* 0x000000ff034e7208 */ /* 0x000fe20003000000 */
[----:B------:R-:W-:Y:S01]  /*a740*/  @!P5 FMUL R70, R70, 0.5 ;  /* 0x3f0000004646d820 */ /* 0x000fe20000400000 */
[----:B------:R-:W1:Y:S01]  /*a750*/  MUFU.EX2 R55, R55 ;  /* 0x0000003700377308 */ /* 0x000e620000000800 */
[----:B--2---:R-:W-:Y:S01]  /*a760*/  @!P2 FMUL R51, R51, R51 ;  /* 0x000000333333a220 */ /* 0x004fe20000400000 */
[----:B------:R-:W-:Y:S01]  /*a770*/  FSETP.GEU.AND P2, PT, R59, -126, PT ;  /* 0xc2fc00003b00780b */ /* 0x000fe20003f4e000 */
[----:B------:R-:W-:Y:S01]  /*a780*/  FMUL R75, R78, UR18 ;  /* 0x000000124e4b7c20 */ /* 0x000fe20008400000 */
[----:B------:R-:W-:Y:S01]  /*a790*/  FSETP.GEU.AND P6, PT, R74, -126, PT ;  /* 0xc2fc00004a00780b */ /* 0x000fe20003fce000 */
[----:B------:R-:W-:Y:S02]  /*a7a0*/  FADD R78, -R78, R9 ;  /* 0x000000094e4e7221 */ /* 0x000fe40000000100 */
[--C-:B------:R-:W-:Y:S01]  /*a7b0*/  FFMA R26, R28, UR18, -R75.reuse ;  /* 0x000000121c1a7c23 */ /* 0x100fe2000800084b */
[----:B------:R-:W2:Y:S01]  /*a7c0*/  MUFU.EX2 R70, R70 ;  /* 0x0000004600467308 */ /* 0x000ea20000000800 */
[----:B---3--:R-:W-:Y:S01]  /*a7d0*/  @!P3 FMUL R66, R66, R66 ;  /* 0x000000424242b220 */ /* 0x008fe20000400000 */
[----:B------:R-:W-:Y:S01]  /*a7e0*/  FSETP.GEU.AND P3, PT, R63, -126, PT ;  /* 0xc2fc00003f00780b */ /* 0x000fe20003f6e000 */
[--C-:B------:R-:W-:Y:S01]  /*a7f0*/  FFMA R24, R24, UR18, -R75.reuse ;  /* 0x0000001218187c23 */ /* 0x100fe2000800084b */
[--C-:B------:R-:W-:Y:S01]  /*a800*/  FFMA R25, R25, UR18, -R75.reuse ;  /* 0x0000001219197c23 */ /* 0x100fe2000800084b */
[--C-:B------:R-:W-:Y:S01]  /*a810*/  FFMA R28, R32, UR18, -R75.reuse ;  /* 0x00000012201c7c23 */ /* 0x100fe2000800084b */
[--C-:B------:R-:W-:Y:S01]  /*a820*/  FFMA R29, R29, UR18, -R75.reuse ;  /* 0x000000121d1d7c23 */ /* 0x100fe2000800084b */
[----:B------:R-:W-:Y:S01]  /*a830*/  @!P2 FMUL R59, R59, 0.5 ;  /* 0x3f0000003b3ba820 */ /* 0x000fe20000400000 */
[--C-:B------:R-:W-:Y:S01]  /*a840*/  FFMA R30, R36, UR18, -R75.reuse ;  /* 0x00000012241e7c23 */ /* 0x100fe2000800084b */
[----:B-1----:R-:W-:Y:S01]  /*a850*/  @!P4 FMUL R55, R55, R55 ;  /* 0x000000373737c220 */ /* 0x002fe20000400000 */
[----:B------:R-:W-:Y:S01]  /*a860*/  @!P6 FMUL R74, R74, 0.5 ;  /* 0x3f0000004a4ae820 */ /* 0x000fe20000400000 */
[----:B------:R-:W-:Y:S01]  /*a870*/  FSETP.GEU.AND P4, PT, R24, -126, PT ;  /* 0xc2fc00001800780b */ /* 0x000fe20003f8e000 */
[--C-:B------:R-:W-:Y:S01]  /*a880*/  FFMA R32, R33, UR18, -R75.reuse ;  /* 0x0000001221207c23 */ /* 0x100fe2000800084b */
[----:B------:R-:W1:Y:S01]  /*a890*/  MUFU.EX2 R59, R59 ;  /* 0x0000003b003b7308 */ /* 0x000e620000000800 */
[--C-:B------:R-:W-:Y:S01]  /*a8a0*/  FFMA R40, R40, UR18, -R75.reuse ;  /* 0x0000001228287c23 */ /* 0x100fe2000800084b */
[----:B------:R-:W-:Y:S01]  /*a8b0*/  @!P3 FMUL R63, R63, 0.5 ;  /* 0x3f0000003f3fb820 */ /* 0x000fe20000400000 */
[--C-:B------:R-:W-:Y:S01]  /*a8c0*/  FFMA R36, R48, UR18, -R75.reuse ;  /* 0x0000001230247c23 */ /* 0x100fe2000800084b */
[----:B--2---:R-:W-:Y:S01]  /*a8d0*/  @!P5 FMUL R70, R70, R70 ;  /* 0x000000464646d220 */ /* 0x004fe20000400000 */
[----:B------:R-:W-:Y:S01]  /*a8e0*/  FSETP.GEU.AND P5, PT, R25, -126, PT ;  /* 0xc2fc00001900780b */ /* 0x000fe20003fae000 */
[--C-:B------:R-:W-:Y:S01]  /*a8f0*/  FFMA R34, R44, UR18, -R75.reuse ;  /* 0x000000122c227c23 */ /* 0x100fe2000800084b */
[--C-:B------:R-:W-:Y:S01]  /*a900*/  FFMA R38, R45, UR18, -R75.reuse ;  /* 0x000000122d267c23 */ /* 0x100fe2000800084b */
[----:B------:R-:W2:Y:S01]  /*a910*/  MUFU.EX2 R63, R63 ;  /* 0x0000003f003f7308 */ /* 0x000ea20000000800 */
[--C-:B------:R-:W-:Y:S01]  /*a920*/  FFMA R52, R52, UR18, -R75.reuse ;  /* 0x0000001234347c23 */ /* 0x100fe2000800084b */
[--C-:B------:R-:W-:Y:S01]  /*a930*/  FFMA R56, R56, UR18, -R75.reuse ;  /* 0x0000001238387c23 */ /* 0x100fe2000800084b */
[----:B------:R-:W-:Y:S01]  /*a940*/  @!P4 FMUL R24, R24, 0.5 ;  /* 0x3f0000001818c820 */ /* 0x000fe20000400000 */
        /* <DEDUP_REMOVED lines=12> */
[----:B------:R1:W4:Y:S01]  /*aa10*/  MUFU.EX2 R67, R25 ;  /* 0x0000001900437308 */ /* 0x0003220000000800 */
[----:B--2---:R-:W-:Y:S01]  /*aa20*/  @!P3 FMUL R63, R63, R63 ;  /* 0x0000003f3f3fb220 */ /* 0x004fe20000400000 */
[----:B------:R-:W-:Y:S01]  /*aa30*/  FSETP.GEU.AND P3, PT, R28, -126, PT ;  /* 0xc2fc00001c00780b */ /* 0x000fe20003f6e000 */
[--C-:B------:R-:W-:Y:S01]  /*aa40*/  FFMA R81, R81, UR18, -R75.reuse ;  /* 0x0000001251517c23 */ /* 0x100fe2000800084b */
[--C-:B------:R-:W-:Y:S01]  /*aa50*/  FFMA R85, R85, UR18, -R75.reuse ;  /* 0x0000001255557c23 */ /* 0x100fe2000800084b */
[--C-:B------:R-:W-:Y:S01]  /*aa60*/  FFMA R77, R77, UR18, -R75.reuse ;  /* 0x000000124d4d7c23 */ /* 0x100fe2000800084b */
[--C-:B------:R-:W-:Y:S01]  /*aa70*/  FFMA R84, R84, UR18, -R75.reuse ;  /* 0x0000001254547c23 */ /* 0x100fe2000800084b */
[----:B------:R-:W-:Y:S01]  /*aa80*/  @!P2 FMUL R26, R26, 0.5 ;  /* 0x3f0000001a1aa820 */ /* 0x000fe20000400000 */
[----:B------:R-:W2:Y:S01]  /*aa90*/  MUFU.EX2 R24, R24 ;  /* 0x0000001800187308 */ /* 0x000ea20000000800 */
[----:B---3--:R-:W-:Y:S01]  /*aaa0*/  @!P6 FMUL R74, R74, R74 ;  /* 0x0000004a4a4ae220 */ /* 0x008fe20000400000 */
[----:B-1----:R-:W-:Y:S01]  /*aab0*/  FFMA R25, R37, UR18, -R75 ;  /* 0x0000001225197c23 */ /* 0x002fe2000800084b */
[----:B------:R-:W-:Y:S01]  /*aac0*/  FSETP.GEU.AND P6, PT, R29, -126, PT ;  /* 0xc2fc00001d00780b */ /* 0x000fe20003fce000 */
[----:B------:R-:W-:Y:S01]  /*aad0*/  FADD R79, R22, R59 ;  /* 0x0000003b164f7221 */ /* 0x000fe20000000000 */
[----:B------:R-:W-:-:S02]  /*aae0*/  FMUL R78, R78, UR18 ;  /* 0x000000124e4e7c20 */ /* 0x000fc40008400000 */
[----:B------:R-:W-:Y:S01]  /*aaf0*/  @!P3 FMUL R28, R28, 0.5 ;  /* 0x3f0000001c1cb820 */ /* 0x000fe20000400000 */
[----:B------:R-:W1:Y:S01]  /*ab00*/  MUFU.EX2 R26, R26 ;  /* 0x0000001a001a7308 */ /* 0x000e620000000800 */
[----:B----4-:R-:W-:Y:S01]  /*ab10*/  @!P5 FMUL R67, R67, R67 ;  /* 0x000000434343d220 */ /* 0x010fe20000400000 */
[----:B------:R-:W-:-:S06]  /*ab20*/  FSETP.GEU.AND P5, PT, R30, -126, PT ;  /* 0xc2fc00001e00780b */ /* 0x000fcc0003fae000 */
[----:B------:R-:W-:Y:S01]  /*ab30*/  @!P6 FMUL R29, R29, 0.5 ;  /* 0x3f0000001d1de820 */ /* 0x000fe20000400000 */
[----:B--2---:R-:W-:Y:S01]  /*ab40*/  @!P4 FMUL R24, R24, R24 ;  /* 0x000000181818c220 */ /* 0x004fe20000400000 */
[----:B------:R-:W-:Y:S01]  /*ab50*/  FSETP.GEU.AND P4, PT, R32, -126, PT ;  /* 0xc2fc00002000780b */ /* 0x000fe20003f8e000 */
[----:B------:R-:W2:Y:S04]  /*ab60*/  MUFU.EX2 R28, R28 ;  /* 0x0000001c001c7308 */ /* 0x000ea80000000800 */
[----:B------:R-:W-:Y:S01]  /*ab70*/  @!P5 FMUL R30, R30, 0.5 ;  /* 0x3f0000001e1ed820 */ /* 0x000fe20000400000 */
[----:B-1----:R-:W-:Y:S01]  /*ab80*/  @!P2 FMUL R26, R26, R26 ;  /* 0x0000001a1a1aa220 */ /* 0x002fe20000400000 */
[----:B------:R-:W-:Y:S02]  /*ab90*/  FSETP.GEU.AND P2, PT, R25, -126, PT ;  /* 0xc2fc00001900780b */ /* 0x000fe40003f4e000 */
[----:B------:R1:W3:Y:S04]  /*aba0*/  MUFU.EX2 R33, R29 ;  /* 0x0000001d00217308 */ /* 0x0002e80000000800 */
[----:B------:R-:W-:-:S04]  /*abb0*/  @!P4 FMUL R32, R32, 0.5 ;  /* 0x3f0000002020c820 */ /* 0x000fc80000400000 */
[----:B------:R-:W4:Y:S01]  /*abc0*/  MUFU.EX2 R37, R32 ;  /* 0x0000002000257308 */ /* 0x000f220000000800 */
[----:B-1----:R-:W-:Y:S01]  /*abd0*/  FFMA R29, R41, UR18, -R75 ;  /* 0x00000012291d7c23 */ /* 0x002fe2000800084b */
[----:B--2---:R-:W-:Y:S01]  /*abe0*/  @!P3 FMUL R28, R28, R28 ;  /* 0x0000001c1c1cb220 */ /* 0x004fe20000400000 */
[----:B------:R-:W-:-:S03]  /*abf0*/  @!P2 FMUL R25, R25, 0.5 ;  /* 0x3f0000001919a820 */ /* 0x000fc60000400000 */
[----:B------:R-:W-:Y:S02]  /*ac00*/  FSETP.GEU.AND P3, PT, R29, -126, PT ;  /* 0xc2fc00001d00780b */ /* 0x000fe40003f6e000 */
[----:B------:R1:W2:Y:S01]  /*ac10*/  MUFU.EX2 R41, R25 ;  /* 0x0000001900297308 */ /* 0x0002a20000000800 */
[----:B---3--:R-:W-:Y:S01]  /*ac20*/  @!P6 FMUL R33, R33, R33 ;  /* 0x000000212121e220 */ /* 0x008fe20000400000 */
[----:B------:R-:W-:-:S06]  /*ac30*/  FSETP.GEU.AND P6, PT, R40, -126, PT ;  /* 0xc2fc00002800780b */ /* 0x000fcc0003fce000 */
[----:B------:R-:W3:Y:S01]  /*ac40*/  MUFU.EX2 R30, R30 ;  /* 0x0000001e001e7308 */ /* 0x000ee20000000800 */
[----:B----4-:R-:W-:Y:S01]  /*ac50*/  @!P4 FMUL R37, R37, R37 ;  /* 0x000000252525c220 */ /* 0x010fe20000400000 */
[----:B------:R-:W-:Y:S01]  /*ac60*/  FSETP.GEU.AND P4, PT, R34, -126, PT ;  /* 0xc2fc00002200780b */ /* 0x000fe20003f8e000 */
[----:B------:R-:W-:Y:S01]  /*ac70*/  @!P3 FMUL R29, R29, 0.5 ;  /* 0x3f0000001d1db820 */ /* 0x000fe20000400000 */
[----:B-1----:R-:W-:-:S03]  /*ac80*/  FFMA R25, R49, UR18, -R75 ;  /* 0x0000001231197c23 */ /* 0x002fc6000800084b */
[----:B------:R-:W-:Y:S01]  /*ac90*/  @!P6 FMUL R40, R40, 0.5 ;  /* 0x3f0000002828e820 */ /* 0x000fe20000400000 */
[----:B------:R1:W4:Y:S01]  /*aca0*/  MUFU.EX2 R45, R29 ;  /* 0x0000001d002d7308 */ /* 0x0003220000000800 */
[----:B--2---:R-:W-:Y:S01]  /*acb0*/  @!P2 FMUL R41, R41, R41 ;  /* 0x000000292929a220 */ /* 0x004fe20000400000 */
[----:B------:R-:W-:-:S05]  /*acc0*/  FSETP.GEU.AND P2, PT, R36, -126, PT ;  /* 0xc2fc00002400780b */ /* 0x000fca0003f4e000 */
[----:B------:R-:W-:Y:S01]  /*acd0*/  @!P4 FMUL R34, R34, 0.5 ;  /* 0x3f0000002222c820 */ /* 0x000fe20000400000 */
[----:B------:R2:W5:Y:S01]  /*ace0*/  MUFU.EX2 R32, R40 ;  /* 0x0000002800207308 */ /* 0x0005620000000800 */
[----:B---3--:R-:W-:Y:S01]  /*acf0*/  @!P5 FMUL R30, R30, R30 ;  /* 0x0000001e1e1ed220 */ /* 0x008fe20000400000 */
[----:B------:R-:W-:Y:S01]  /*ad00*/  FSETP.GEU.AND P5, PT, R38, -126, PT ;  /* 0xc2fc00002600780b */ /* 0x000fe20003fae000 */
[----:B-1----:R-:W-:-:S04]  /*ad10*/  FFMA R29, R53, UR18, -R75 ;  /* 0x00000012351d7c23 */ /* 0x002fc8000800084b */
[----:B------:R-:W-:Y:S01]  /*ad20*/  @!P2 FMUL R36, R36, 0.5 ;  /* 0x3f0000002424a820 */ /* 0x000fe20000400000 */
[----:B------:R-:W1:Y:S01]  /*ad30*/  MUFU.EX2 R34, R34 ;  /* 0x0000002200227308 */ /* 0x000e620000000800 */
[----:B----4-:R-:W-:Y:S01]  /*ad40*/  @!P3 FMUL R45, R45, R45 ;  /* 0x0000002d2d2db220 */ /* 0x010fe20000400000 */
[----:B------:R-:W-:Y:S01]  /*ad50*/  FSETP.GEU.AND P3, PT, R52, -126, PT ;  /* 0xc2fc00003400780b */ /* 0x000fe20003f6e000 */
[----:B--2---:R-:W-:-:S04]  /*ad60*/  FFMA R40, R57, UR18, -R75 ;  /* 0x0000001239287c23 */ /* 0x004fc8000800084b */
[----:B------:R-:W-:Y:S01]  /*ad70*/  @!P5 FMUL R38, R38, 0.5 ;  /* 0x3f0000002626d820 */ /* 0x000fe20000400000 */
[----:B------:R-:W2:Y:S01]  /*ad80*/  MUFU.EX2 R36, R36 ;  /* 0x0000002400247308 */ /* 0x000ea20000000800 */
[----:B-----5:R-:W-:Y:S01]  /*ad90*/  @!P6 FMUL R32, R32, R32 ;  /* 0x000000202020e220 */ /* 0x020fe20000400000 */
        /* <DEDUP_REMOVED lines=17> */
[----:B--2---:R-:W-:-:S04]  /*aeb0*/  FFMA R25, R69, UR18, -R75 ;  /* 0x0000001245197c23 */ /* 0x004fc8000800084b */
[----:B------:R-:W-:Y:S01]  /*aec0*/  @!P5 FMUL R56, R56, 0.5 ;  /* 0x3f0000003838d820 */ /* 0x000fe20000400000 */
[----:B------:R-:W1:Y:S01]  /*aed0*/  MUFU.EX2 R40, R40 ;  /* 0x0000002800287308 */ /* 0x000e620000000800 */
[----:B----4-:R-:W-:Y:S01]  /*aee0*/  @!P6 FMUL R53, R53, R53 ;  /* 0x000000353535e220 */ /* 0x010fe20000400000 */
[----:B------:R-:W-:Y:S01]  /*aef0*/  FSETP.GEU.AND P6, PT, R60, -126, PT ;  /* 0xc2fc00003c00780b */ /* 0x000fe20003fce000 */
[----:B---3--:R-:W-:Y:S01]  /*af00*/  FFMA R29, R73, UR18, -R75 ;  /* 0x00000012491d7c23 */ /* 0x008fe2000800084b */
[----:B------:R-:W-:-:S03]  /*af10*/  FADD R75, R18, R51 ;  /* 0x00000033124b7221 */ /* 0x000fc60000000000 */
        /* <DEDUP_REMOVED lines=16> */
[----:B-1----:R-:W-:-:S04]  /*b020*/  FADD R60, R15, R58 ;  /* 0x0000003a0f3c7221 */ /* 0x002fc80000000000 */
[----:B------:R-:W-:Y:S01]  /*b030*/  @!P5 FMUL R48, R48, 0.5 ;  /* 0x3f0000003030d820 */ /* 0x000fe20000400000 */
[----:B------:R1:W3:Y:S01]  /*b040*/  MUFU.EX2 R69, R68 ;  /* 0x0000004400457308 */ /* 0x0002e20000000800 */
[----:B----4-:R-:W-:Y:S01]  /*b050*/  @!P6 FMUL R61, R61, R61 ;  /* 0x0000003d3d3de220 */ /* 0x010fe20000400000 */
[----:B------:R-:W-:Y:S01]  /*b060*/  FSETP.GEU.AND P6, PT, R25, -126, PT ;  /* 0xc2fc00001900780b */ /* 0x000fe20003fce000 */
[----:B--2---:R-:W-:Y:S01]  /*b070*/  FADD R64, R19, R70 ;  /* 0x0000004613407221 */ /* 0x004fe20000000000 */
[----:B------:R-:W-:-:S03]  /*b080*/  FADD R147, R60, R79 ;  /* 0x0000004f3c937221 */ /* 0x000fc60000000000 */
[----:B------:R-:W-:Y:S01]  /*b090*/  @!P3 FMUL R72, R72, 0.5 ;  /* 0x3f0000004848b820 */ /* 0x000fe20000400000 */
[----:B------:R-:W2:Y:S01]  /*b0a0*/  MUFU.EX2 R48, R48 ;  /* 0x0000003000307308 */ /* 0x000ea20000000800 */
[----:B-----5:R-:W-:Y:S01]  /*b0b0*/  @!P4 FMUL R65, R65, R65 ;  /* 0x000000414141c220 */ /* 0x020fe20000400000 */
[----:B------:R-:W-:Y:S01]  /*b0c0*/  FSETP.GEU.AND P4, PT, R29, -126, PT ;  /* 0xc2fc00001d00780b */ /* 0x000fe20003f8e000 */
[----:B-1----:R-:W-:Y:S01]  /*b0d0*/  FADD R68, R20, R55 ;  /* 0x0000003714447221 */ /* 0x002fe20000000000 */
[----:B------:R-:W-:-:S03]  /*b0e0*/  F2FP.F16.F32.PACK_AB R55, R55, R66 ;  /* 0x000000423737723e */ /* 0x000fc600000000ff */
[----:B------:R-:W-:Y:S01]  /*b0f0*/  @!P6 FMUL R25, R25, 0.5 ;  /* 0x3f0000001919e820 */ /* 0x000fe20000400000 */
[----:B------:R-:W1:Y:S01]  /*b100*/  MUFU.EX2 R73, R72 ;  /* 0x0000004800497308 */ /* 0x000e620000000800 */
[----:B---3--:R-:W-:Y:S01]  /*b110*/  @!P2 FMUL R69, R69, R69 ;  /* 0x000000454545a220 */ /* 0x008fe20000400000 */
[----:B------:R-:W-:-:S05]  /*b120*/  FSETP.GEU.AND P2, PT, R80, -126, PT ;  /* 0xc2fc00005000780b */ /* 0x000fca0003f4e000 */
[----:B------:R-:W-:Y:S01]  /*b130*/  @!P4 FMUL R29, R29, 0.5 ;  /* 0x3f0000001d1dc820 */ /* 0x000fe20000400000 */
[----:B------:R3:W4:Y:S01]  /*b140*/  MUFU.EX2 R52, R25 ;  /* 0x0000001900347308 */ /* 0x0007220000000800 */
[----:B--2---:R-:W-:Y:S01]  /*b150*/  @!P5 FMUL R48, R48, R48 ;  /* 0x000000303030d220 */ /* 0x004fe20000400000 */
[----:B------:R-:W-:-:S05]  /*b160*/  FSETP.GEU.AND P5, PT, R76, -126, PT ;  /* 0xc2fc00004c00780b */ /* 0x000fca0003fae000 */
[----:B------:R-:W-:Y:S01]  /*b170*/  @!P2 FMUL R80, R80, 0.5 ;  /* 0x3f0000005050a820 */ /* 0x000fe20000400000 */
[----:B------:R2:W5:Y:S01]  /*b180*/  MUFU.EX2 R56, R29 ;  /* 0x0000001d00387308 */ /* 0x0005620000000800 */
[----:B---3--:R-:W-:Y:S01]  /*b190*/  FADD R25, -R11, R8 ;  /* 0x000000080b197221 */ /* 0x008fe20000000100 */
[----:B------:R-:W-:Y:S01]  /*b1a0*/  FADD R11, R17, R62 ;  /* 0x0000003e110b7221 */ /* 0x000fe20000000000 */
[----:B------:R-:W-:Y:S01]  /*b1b0*/  FADD R8, R10, R21 ;  /* 0x000000150a087221 */ /* 0x000fe20000000000 */
[----:B-1----:R-:W-:Y:S01]  /*b1c0*/  @!P3 FMUL R73, R73, R73 ;  /* 0x000000494949b220 */ /* 0x002fe20000400000 */
[----:B------:R-:W-:Y:S01]  /*b1d0*/  FSETP.GEU.AND P3, PT, R81, -126, PT ;  /* 0xc2fc00005100780b */ /* 0x000fe20003f6e000 */
[----:B------:R-:W-:Y:S01]  /*b1e0*/  FMUL R86, R25, UR18 ;  /* 0x0000001219567c20 */ /* 0x000fe20008400000 */
[----:B------:R-:W-:Y:S01]  /*b1f0*/  FADD R87, R8, R11 ;  /* 0x0000000b08577221 */ /* 0x000fe20000000000 */
[----:B------:R-:W-:Y:S01]  /*b200*/  @!P5 FMUL R76, R76, 0.5 ;  /* 0x3f0000004c4cd820 */ /* 0x000fe20000400000 */
[----:B------:R-:W1:Y:S01]  /*b210*/  MUFU.EX2 R11, R80 ;  /* 0x00000050000b7308 */ /* 0x000e620000000800 */
[----:B--2---:R-:W-:Y:S01]  /*b220*/  FADD R29, R14, R23 ;  /* 0x000000170e1d7221 */ /* 0x004fe20000000000 */
[----:B------:R-:W-:Y:S01]  /*b230*/  FADD R8, R13, R46 ;  /* 0x0000002e0d087221 */ /* 0x000fe20000000000 */
[----:B----4-:R-:W-:Y:S01]  /*b240*/  @!P6 FMUL R52, R52, R52 ;  /* 0x000000343434e220 */ /* 0x010fe20000400000 */
[----:B------:R-:W-:Y:S01]  /*b250*/  FSETP.GEU.AND P6, PT, R78, -126, PT ;  /* 0xc2fc00004e00780b */ /* 0x000fe20003fce000 */
[----:B------:R-:W-:Y:S01]  /*b260*/  FADD R148, R29, R64 ;  /* 0x000000401d947221 */ /* 0x000fe20000000000 */
[----:B------:R-:W-:Y:S01]  /*b270*/  FADD R144, R8, R75 ;  /* 0x0000004b08907221 */ /* 0x000fe20000000000 */
[----:B------:R-:W-:Y:S01]  /*b280*/  FADD R29, R31, R50 ;  /* 0x000000321f1d7221 */ /* 0x000fe20000000000 */
[----:B------:R-:W2:Y:S01]  /*b290*/  MUFU.EX2 R9, R76 ;  /* 0x0000004c00097308 */ /* 0x000ea20000000800 */
[----:B------:R-:W-:Y:S01]  /*b2a0*/  @!P3 FMUL R81, R81, 0.5 ;  /* 0x3f0000005151b820 */ /* 0x000fe20000400000 */
[----:B-----5:R-:W-:Y:S01]  /*b2b0*/  @!P4 FMUL R56, R56, R56 ;  /* 0x000000383838c220 */ /* 0x020fe20000400000 */
[----:B------:R-:W-:Y:S01]  /*b2c0*/  FADD R64, R39, R74 ;  /* 0x0000004a27407221 */ /* 0x000fe20000000000 */
[----:B------:R-:W-:Y:S01]  /*b2d0*/  FSETP.GEU.AND P4, PT, R77, -126, PT ;  /* 0xc2fc00004d00780b */ /* 0x000fe20003f8e000 */
[----:B------:R-:W-:Y:S01]  /*b2e0*/  FADD R8, R27, R54 ;  /* 0x000000361b087221 */ /* 0x000fe20000000000 */
[----:B------:R-:W-:Y:S01]  /*b2f0*/  FADD R75, R35, R66 ;  /* 0x00000042234b7221 */ /* 0x000fe20000000000 */
[----:B------:R-:W-:Y:S01]  /*b300*/  FADD R150, R29, R64 ;  /* 0x000000401d967221 */ /* 0x000fe20000000000 */
[----:B------:R-:W3:Y:S01]  /*b310*/  MUFU.EX2 R60, R81 ;  /* 0x00000051003c7308 */ /* 0x000ee20000000800 */
[----:B-1----:R-:W-:Y:S01]  /*b320*/  @!P2 FMUL R11, R11, R11 ;  /* 0x0000000b0b0ba220 */ /* 0x002fe20000400000 */
[----:B------:R-:W-:Y:S01]  /*b330*/  FSETP.GEU.AND P2, PT, R85, -126, PT ;  /* 0xc2fc00005500780b */ /* 0x000fe20003f4e000 */
[----:B------:R-:W-:Y:S01]  /*b340*/  FADD R145, R8, R75 ;  /* 0x0000004b08917221 */ /* 0x000fe20000000000 */
[----:B------:R-:W-:Y:S01]  /*b350*/  FADD R64, R16, R47 ;  /* 0x0000002f10407221 */ /* 0x000fe20000000000 */
[----:B------:R-:W-:Y:S01]  /*b360*/  FADD R75, R42, R63 ;  /* 0x0000003f2a4b7221 */ /* 0x000fe20000000000 */
[----:B------:R-:W-:Y:S01]  /*b370*/  FADD R29, R12, R43 ;  /* 0x0000002b0c1d7221 */ /* 0x000fe20000000000 */
[----:B------:R-:W-:Y:S01]  /*b380*/  FADD R25, R24, R71 ;  /* 0x0000004718197221 */ /* 0x000fe20000000000 */
[----:B------:R-:W-:Y:S01]  /*b390*/  FADD R72, R32, R73 ;  /* 0x0000004920487221 */ /* 0x000fe20000000000 */
[----:B--2---:R-:W-:Y:S01]  /*b3a0*/  @!P5 FMUL R9, R9, R9 ;  /* 0x000000090909d220 */ /* 0x004fe20000400000 */
[----:B------:R-:W-:Y:S01]  /*b3b0*/  FSETP.GEU.AND P5, PT, R84, -126, PT ;  /* 0xc2fc00005400780b */ /* 0x000fe20003fae000 */
[----:B------:R-:W-:Y:S01]  /*b3c0*/  FADD R149, R64, R75 ;  /* 0x0000004b40957221 */ /* 0x000fe20000000000 */
[----:B------:R-:W-:Y:S01]  /*b3d0*/  @!P4 FMUL R77, R77, 0.5 ;  /* 0x3f0000004d4dc820 */ /* 0x000fe20000400000 */
[----:B------:R-:W-:Y:S01]  /*b3e0*/  FADD R146, R29, R68 ;  /* 0x000000441d927221 */ /* 0x000fe20000000000 */
[----:B------:R-:W-:Y:S01]  /*b3f0*/  FADD R68, R28, R65 ;  /* 0x000000411c447221 */ /* 0x000fe20000000000 */
[----:B------:R-:W-:Y:S01]  /*b400*/  @!P2 FMUL R85, R85, 0.5 ;  /* 0x3f0000005555a820 */ /* 0x000fe20000400000 */
[----:B------:R1:W2:Y:S01]  /*b410*/  MUFU.EX2 R8, R77 ;  /* 0x0000004d00087308 */ /* 0x0002a20000000800 */
[----:B---3--:R-:W-:Y:S01]  /*b420*/  @!P3 FMUL R60, R60, R60 ;  /* 0x0000003c3c3cb220 */ /* 0x008fe20000400000 */
[----:B------:R-:W-:Y:S01]  /*b430*/  FSETP.GEU.AND P3, PT, R86, -126, PT ;  /* 0xc2fc00005600780b */ /* 0x000fe20003f6e000 */
[----:B------:R-:W-:Y:S01]  /*b440*/  FADD R79, R25, R72 ;  /* 0x00000048194f7221 */ /* 0x000fe20000000000 */
[----:B------:R-:W-:Y:S01]  /*b450*/  FADD R25, R26, R61 ;  /* 0x0000003d1a197221 */ /* 0x000fe20000000000 */
[----:B------:R-:W-:Y:S01]  /*b460*/  FADD R29, R67, R40 ;  /* 0x00000028431d7221 */ /* 0x000fe20000000000 */
[----:B------:R-:W-:Y:S01]  /*b470*/  FADD R76, R45, R56 ;  /* 0x000000382d4c7221 */ /* 0x000fe20000000000 */
[----:B------:R-:W-:Y:S01]  /*b480*/  @!P5 FMUL R84, R84, 0.5 ;  /* 0x3f0000005454d820 */ /* 0x000fe20000400000 */
[----:B------:R-:W3:Y:S01]  /*b490*/  MUFU.EX2 R64, R85 ;  /* 0x0000005500407308 */ /* 0x000ee20000000800 */
[----:B-1----:R-:W-:Y:S01]  /*b4a0*/  FADD R77, R36, R11 ;  /* 0x0000000b244d7221 */ /* 0x002fe20000000000 */
[----:B------:R-:W-:Y:S01]  /*b4b0*/  FADD R80, R29, R76 ;  /* 0x0000004c1d507221 */ /* 0x000fe20000000000 */
[----:B------:R-:W-:Y:S01]  /*b4c0*/  FADD R29, R37, R48 ;  /* 0x00000030251d7221 */ /* 0x000fe20000000000 */
[----:B------:R-:W-:Y:S01]  /*b4d0*/  FADD R72, R53, R60 ;  /* 0x0000003c35487221 */ /* 0x000fe20000000000 */
[----:B------:R-:W-:Y:S01]  /*b4e0*/  FADD R82, R68, R77 ;  /* 0x0000004d44527221 */ /* 0x000fe20000000000 */
[----:B------:R-:W-:Y:S01]  /*b4f0*/  FADD R68, R34, R9 ;  /* 0x0000000922447221 */ /* 0x000fe20000000000 */
[----:B------:R-:W-:Y:S01]  /*b500*/  @!P3 FMUL R86, R86, 0.5 ;  /* 0x3f0000005656b820 */ /* 0x000fe20000400000 */
[----:B------:R-:W1:Y:S01]  /*b510*/  MUFU.EX2 R75, R84 ;  /* 0x00000054004b7308 */ /* 0x000e620000000800 */
[----:B------:R-:W-:Y:S01]  /*b520*/  @!P6 FMUL R78, R78, 0.5 ;  /* 0x3f0000004e4ee820 */ /* 0x000fe20000400000 */
[----:B------:R-:W-:Y:S01]  /*b530*/  FADD R81, R25, R68 ;  /* 0x0000004419517221 */ /* 0x000fe20000000000 */
[----:B------:R-:W-:Y:S01]  /*b540*/  FADD R68, R41, R52 ;  /* 0x0000003429447221 */ /* 0x000fe20000000000 */
[----:B--2---:R-:W-:Y:S01]  /*b550*/  @!P4 FMUL R8, R8, R8 ;  /* 0x000000080808c220 */ /* 0x004fe20000400000 */
[----:B------:R-:W-:Y:S01]  /*b560*/  FADD R83, R29, R72 ;  /* 0x000000481d537221 */ /* 0x000fe20000000000 */
[----:B------:R-:W-:Y:S01]  /*b570*/  FADD R29, R30, R69 ;  /* 0x000000451e1d7221 */ /* 0x000fe20000000000 */
[----:B------:R-:W-:Y:S01]  /*b580*/  FADD R25, R33, R44 ;  /* 0x0000002c21197221 */ /* 0x000fe20000000000 */
[----:B------:R-:W2:Y:S01]  /*b590*/  MUFU.EX2 R85, R86 ;  /* 0x0000005600557308 */ /* 0x000ea20000000800 */
[----:B---3--:R-:W-:Y:S01]  /*b5a0*/  @!P2 FMUL R64, R64, R64 ;  /* 0x000000404040a220 */ /* 0x008fe20000400000 */
        /* <DEDUP_REMOVED lines=9> */
[----:B------:R-:W-:Y:S01]  /*b640*/  FADD R79, R79, R82 ;  /* 0x000000524f4f7221 */ /* 0x000fe20000000000 */
[----:B------:R-:W1:Y:S01]  /*b650*/  MUFU.EX2 R77, R78 ;  /* 0x0000004e004d7308 */ /* 0x000e620000000800 */
[----:B------:R-:W-:Y:S01]  /*b660*/  FADD R76, R38, R75 ;  /* 0x0000004b264c7221 */ /* 0x000fe20000000000 */
[----:B------:R-:W-:Y:S01]  /*b670*/  FADD R80, R80, R83 ;  /* 0x0000005350507221 */ /* 0x000fe20000000000 */
[----:B------:R-:W-:Y:S01]  /*b680*/  FADD R25, R25, R68 ;  /* 0x0000004419197221 */ /* 0x000fe20000000000 */
[----:B------:R-:W-:Y:S01]  /*b690*/  FADD R87, R87, R150 ;  /* 0x0000009657577221 */ /* 0x000fe20000000000 */
[----:B------:R-:W-:Y:S01]  /*b6a0*/  FADD R76, R29, R76 ;  /* 0x0000004c1d4c7221 */ /* 0x000fe20000000000 */
[----:B------:R-:W-:Y:S01]  /*b6b0*/  FADD R144, R144, R149 ;  /* 0x0000009590907221 */ /* 0x000fe20000000000 */
[----:B------:R-:W-:Y:S01]  /*b6c0*/  FADD R25, R80, R25 ;  /* 0x0000001950197221 */ /* 0x000fe20000000000 */
[----:B------:R-:W-:Y:S01]  /*b6d0*/  SHF.L.U32 R68, R7, 0x1f, RZ ;  /* 0x0000001f07447819 */ /* 0x000fe200000006ff */
[----:B------:R-:W-:Y:S01]  /*b6e0*/  FADD R76, R81, R76 ;  /* 0x0000004c514c7221 */ /* 0x000fe20000000000 */
[----:B------:R-:W-:Y:S01]  /*b6f0*/  FADD R144, R87, R144 ;  /* 0x0000009057907221 */ /* 0x000fe20000000000 */
[----:B--2---:R-:W-:Y:S01]  /*b700*/  @!P3 FMUL R85, R85, R85 ;  /* 0x000000555555b220 */ /* 0x004fe20000400000 */
[----:B------:R2:W3:Y:S01]  /*b710*/  SYNCS.PHASECHK.TRANS64.TRYWAIT P2, [UR5+0x2a000], R68 ;  /* 0x02a00044ff0075a7 */ /* 0x0004e20008040145 */
[----:B------:R-:W-:Y:S01]  /*b720*/  FADD R76, R79, R76 ;  /* 0x0000004c4f4c7221 */ /* 0x000fe20000000000 */
[----:B------:R-:W-:Y:S01]  /*b730*/  F2FP.F16.F32.PACK_AB R30, R41, R30 ;  /* 0x0000001e291e723e */ /* 0x000fe200000000ff */
[----:B------:R-:W-:Y:S01]  /*b740*/  FFMA R2, R85, R2, R144 ;  /* 0x0000000255027223 */ /* 0x000fe20000000090 */
[----:B------:R-:W-:Y:S01]  /*b750*/  F2FP.F16.F32.PACK_AB R36, R53, R36 ;  /* 0x000000243524723e */ /* 0x000fe200000000ff */
[----:B------:R-:W-:Y:S01]  /*b760*/  FADD R76, R76, R25 ;  /* 0x000000194c4c7221 */ /* 0x000fe20000000000 */
[----:B-1----:R-:W-:Y:S01]  /*b770*/  @!P6 FMUL R77, R77, R77 ;  /* 0x0000004d4d4de220 */ /* 0x002fe20000400000 */
[----:B------:R-:W-:Y:S01]  /*b780*/  F2FP.F16.F32.PACK_AB R39, R42, R39 ;  /* 0x000000272a27723e */ /* 0x000fe200000000ff */
[----:B------:R-:W-:Y:S01]  /*b790*/  FMUL R138, R138, R85 ;  /* 0x000000558a8a7220 */ /* 0x000fe20000400000 */
[----:B------:R-:W-:Y:S01]  /*b7a0*/  F2FP.F16.F32.PACK_AB R41, R46, R21 ;  /* 0x000000152e29723e */ /* 0x000fe200000000ff */
[----:B------:R-:W-:Y:S01]  /*b7b0*/  FFMA R0, R77, R0, R76 ;  /* 0x000000004d007223 */ /* 0x000fe2000000004c */
[----:B------:R-:W-:Y:S01]  /*b7c0*/  F2FP.F16.F32.PACK_AB R26, R33, R26 ;  /* 0x0000001a211a723e */ /* 0x000fe200000000ff */
[-C--:B------:R-:W-:Y:S01]  /*b7d0*/  FMUL R139, R139, R85.reuse ;  /* 0x000000558b8b7220 */ /* 0x080fe20000400000 */
[----:B------:R-:W-:Y:S01]  /*b7e0*/  F2FP.F16.F32.PACK_AB R28, R37, R28 ;  /* 0x0000001c251c723e */ /* 0x000fe200000000ff */
[-C--:B------:R-:W-:Y:S01]  /*b7f0*/  FMUL R142, R142, R85.reuse ;  /* 0x000000558e8e7220 */ /* 0x080fe20000400000 */
[----:B------:R-:W-:Y:S01]  /*b800*/  F2FP.F16.F32.PACK_AB R32, R45, R32 ;  /* 0x000000202d20723e */ /* 0x000fe200000000ff */
[----:B------:R-:W-:Y:S01]  /*b810*/  FMUL R143, R143, R85 ;  /* 0x000000558f8f7220 */ /* 0x000fe20000400000 */
[----:B------:R-:W-:Y:S01]  /*b820*/  F2FP.F16.F32.PACK_AB R42, R44, R61 ;  /* 0x0000003d2c2a723e */ /* 0x000fe200000000ff */
[-C--:B------:R-:W-:Y:S01]  /*b830*/  FMUL R130, R130, R85.reuse ;  /* 0x0000005582827220 */ /* 0x080fe20000400000 */
[----:B------:R-:W-:Y:S01]  /*b840*/  F2FP.F16.F32.PACK_AB R43, R43, R54 ;  /* 0x000000362b2b723e */ /* 0x000fe200000000ff */
[----:B------:R-:W-:Y:S01]  /*b850*/  FMUL R131, R131, R85 ;  /* 0x0000005583837220 */ /* 0x000fe20000400000 */
[----:B------:R-:W-:Y:S01]  /*b860*/  F2FP.F16.F32.PACK_AB R46, R52, R69 ;  /* 0x00000045342e723e */ /* 0x000fe200000000ff */
[-C--:B------:R-:W-:Y:S01]  /*b870*/  FMUL R134, R134, R85.reuse ;  /* 0x0000005586867220 */ /* 0x080fe20000400000 */
[----:B------:R-:W-:Y:S01]  /*b880*/  F2FP.F16.F32.PACK_AB R53, R51, R62 ;  /* 0x0000003e3335723e */ /* 0x000fe200000000ff */
        /* <DEDUP_REMOVED lines=67> */
[----:B------:R-:W-:Y:S01]  /*bcc0*/  F2FP.F16.F32.PACK_AB R62, R64, R75 ;  /* 0x0000004b403e723e */ /* 0x000fe200000000ff */
[----:B--23--:R-:W-:Y:S06]  /*bcd0*/  @!P0 BRA `(.L_x_39) ;  /* 0x0000000000048947 */ /* 0x00cfec0003800000 */
[----:B------:R-:W-:Y:S01]  /*bce0*/  BPT.TRAP 0x1 ;  /* 0x000000040000795c */ /* 0x000fe20000300000 */
.L_x_39:
[----:B------:R-:W-:Y:S05]  /*bcf0*/  @P2 BRA `(.L_x_40) ;  /* 0x0000000000082947 */ /* 0x000fea0003800000 */
[----:B------:R-:W1:Y:S02]  /*bd00*/  SYNCS.PHASECHK.TRANS64.TRYWAIT P2, [UR5+0x2a000], R68 ;  /* 0x02a00044ff0075a7 */ /* 0x000e640008040145 */
[----:B-1----:R-:W-:Y:S05]  /*bd10*/  @!P2 BRA `(.L_x_41) ;  /* 0x0000005000d4a947 */ /* 0x002fea0003800000 */
.L_x_40:
        /* <DEDUP_REMOVED lines=283> */
.L_x_42:
[----:B------:R-:W-:-:S04]  /*ced0*/  ULEA UR5, UR43, UR36, 0x3 ;  /* 0x000000242b057291 */ /* 0x000fc8000f8e183f */
[----:B------:R-:W-:-:S04]  /*cee0*/  UIADD3 UR5, UR5, 0x2a028, URZ ;  /* 0x0002a02805057890 */ /* 0x000fc8000fffe03f */
[----:B------:R-:W-:-:S09]  /*cef0*/  UPRMT UR5, URZ, 0x654, UR5 ;  /* 0x000006543f057896 */ /* 0x000fd20008000005 */
[----:B------:R-:W-:Y:S01]  /*cf00*/  SYNCS.ARRIVE.TRANS64.RED.A1T0 RZ, [UR5], RZ ;  /* 0x000000ffffff79a7 */ /* 0x000fe20008100405 */
[----:B------:R-:W-:Y:S05]  /*cf10*/  @P1 BRA `(.L_x_43) ;  /* 0x0000000000041947 */ /* 0x000fea0003800000 */
[----:B------:R-:W-:Y:S01]  /*cf20*/  BPT.TRAP 0x1 ;  /* 0x000000040000795c */ /* 0x000fe20000300000 */
.L_x_43:
[----:B------:R-:W-:-:S04]  /*cf30*/  UIADD3 UR43, UR43, 0x1, URZ ;  /* 0x000000012b2b7890 */ /* 0x000fc8000fffe03f */
[----:B------:R-:W-:-:S04]  /*cf40*/  UISETP.NE.AND UP0, UPT, UR43, 0x5, UPT ;  /* 0x000000052b00788c */ /* 0x000fc8000bf05270 */
[----:B------:R-:W-:Y:S01]  /*cf50*/  USEL UR43, UR43, URZ, UP0 ;  /* 0x0000003f2b2b7287 */ /* 0x000fe20008000000 */
[----:B------:R-:W-:Y:S11]  /*cf60*/  @!P0 BRA `(.L_x_44) ;  /* 0x0000000000048947 */ /* 0x000ff60003800000 */
[----:B------:R-:W-:Y:S01]  /*cf70*/  BPT.TRAP 0x1 ;  /* 0x000000040000795c */ /* 0x000fe20000300000 */
.L_x_44:
[----:B------:R-:W-:-:S04]  /*cf80*/  ULEA UR5, UR43, UR36, 0x3 ;  /* 0x000000242b057291 */ /* 0x000fc8000f8e183f */
[----:B------:R-:W-:-:S04]  /*cf90*/  UIADD3 UR5, UR5, 0x2a028, URZ ;  /* 0x0002a02805057890 */ /* 0x000fc8000fffe03f */
[----:B------:R-:W-:-:S09]  /*cfa0*/  UPRMT UR5, URZ, 0x654, UR5 ;  /* 0x000006543f057896 */ /* 0x000fd20008000005 */
[----:B------:R-:W-:Y:S01]  /*cfb0*/  SYNCS.ARRIVE.TRANS64.RED.A1T0 RZ, [UR5], RZ ;  /* 0x000000ffffff79a7 */ /* 0x000fe20008100405 */
[----:B------:R-:W-:Y:S05]  /*cfc0*/  @P1 BRA `(.L_x_45) ;  /* 0x0000000000041947 */ /* 0x000fea0003800000 */
[----:B------:R-:W-:Y:S01]  /*cfd0*/  BPT.TRAP 0x1 ;  /* 0x000000040000795c */ /* 0x000fe20000300000 */
.L_x_45:
[----:B------:R-:W-:Y:S01]  /*cfe0*/  UIADD3 UR4, UR4, 0x1, URZ ;  /* 0x0000000104047890 */ /* 0x000fe2000fffe03f */
[C---:B------:R-:W-:Y:S01]  /*cff0*/  ISETP.GT.AND P2, PT, R6.reuse, 0x1, PT ;  /* 0x000000010600780c */ /* 0x040fe20003f44270 */
[----:B------:R-:W-:Y:S01]  /*d000*/  UIADD3 UR43, UR43, 0x1, URZ ;  /* 0x000000012b2b7890 */ /* 0x000fe2000fffe03f */
[----:B------:R-:W-:Y:S01]  /*d010*/  IADD3 R6, R6, -0x1, RZ ;  /* 0xffffffff06067810 */ /* 0x000fe20007ffe0ff */
[----:B------:R-:W-:Y:S01]  /*d020*/  UISETP.NE.AND UP1, UPT, UR4, 0x5, UPT ;  /* 0x000000050400788c */ /* 0x000fe2000bf25270 */
[----:B------:R-:W-:Y:S01]  /*d030*/  IADD3 R4, R4, 0x80, RZ ;  /* 0x0000008004047810 */ /* 0x000fe20007ffe0ff */
[----:B------:R-:W-:Y:S01]  /*d040*/  UISETP.NE.AND UP0, UPT, UR43, 0x5, UPT ;  /* 0x000000052b00788c */ /* 0x000fe2000bf05270 */
[----:B-1----:R-:W-:Y:S01]  /*d050*/  MOV R9, R3 ;  /* 0x0000000300097202 */ /* 0x002fe20000000f00 */
[----:B------:R-:W-:Y:S01]  /*d060*/  USEL UR5, URZ, 0x1, UP1 ;  /* 0x000000013f057887 */ /* 0x000fe20008800000 */
[----:B------:R-:W-:Y:S01]  /*d070*/  MOV R8, R5 ;  /* 0x0000000500087202 */ /* 0x000fe20000000f00 */
[----:B------:R-:W-:-:S02]  /*d080*/  USEL UR43, UR43, URZ, UP0 ;  /* 0x0000003f2b2b7287 */ /* 0x000fc40008000000 */
[----:B------:R-:W-:Y:S02]  /*d090*/  USEL UR41, UR4, URZ, UP1 ;  /* 0x0000003f04297287 */ /* 0x000fe40008800000 */
[----:B------:R-:W-:Y:S01]  /*d0a0*/  LOP3.LUT R10, R7, UR5, RZ, 0x3c, !PT ;  /* 0x00000005070a7c12 */ /* 0x000fe2000f8e3cff */
[----:B------:R-:W-:Y:S09]  /*d0b0*/  @P2 BRA `(.L_x_46) ;  /* 0xffffffbc001c2947 */ /* 0x000ff2000383ffff */
.L_x_35:
[----:B------:R-:W1:Y:S01]  /*d0c0*/  SHFL.BFLY PT, R7, R0, 0x1, 0x1f ;  /* 0x0c201f0000077f89 */ /* 0x000e6200000e0000 */
[----:B------:R-:W-:Y:S01]  /*d0d0*/  BSSY B0, `(.L_x_47) ;  /* 0x0000023000007945 */ /* 0x000fe20003800000 */
[----:B------:R-:W-:Y:S02]  /*d0e0*/  MOV R8, 0x3f800000 ;  /* 0x3f80000000087802 */ /* 0x000fe40000000f00 */
[----:B------:R-:W2:Y:S01]  /*d0f0*/  SHFL.BFLY PT, R9, R2, 0x1, 0x1f ;  /* 0x0c201f0002097f89 */ /* 0x000ea200000e0000 */
[----:B------:R-:W-:Y:S02]  /*d100*/  MOV R6, 0x3f800000 ;  /* 0x3f80000000067802 */ /* 0x000fe40000000f00 */
[----:B------:R-:W-:Y:S01]  /*d110*/  MOV R11, 0x7f800000 ;  /* 0x7f800000000b7802 */ /* 0x000fe20000000f00 */
[----:B-1----:R-:W-:Y:S01]  /*d120*/  FADD R7, R7, R0 ;  /* 0x0000000007077221 */ /* 0x002fe20000000000 */
[----:B--2---:R-:W-:-:S04]  /*d130*/  FADD R14, R9, R2 ;  /* 0x00000002090e7221 */ /* 0x004fc80000000000 */
[----:B------:R-:W1:Y:S01]  /*d140*/  SHFL.BFLY PT, R4, R7, 0x2, 0x1f ;  /* 0x0c401f0007047f89 */ /* 0x000e6200000e0000 */
[----:B------:R-:W-:-:S03]  /*d150*/  IMAD.MOV.U32 R9, RZ, RZ, 0x7f800000 ;  /* 0x7f800000ff097424 */ /* 0x000fc600078e00ff */
[----:B------:R-:W2:Y:S01]  /*d160*/  SHFL.BFLY PT, R15, R14, 0x2, 0x1f ;  /* 0x0c401f000e0f7f89 */ /* 0x000ea200000e0000 */
[C---:B-1----:R-:W-:Y:S01]  /*d170*/  FSETP.NE.AND P0, PT, R7.reuse, -R4, PT ;  /* 0x800000040700720b */ /* 0x042fe20003f05000 */
[----:B------:R-:W-:Y:S01]  /*d180*/  FADD R2, R7, R4 ;  /* 0x0000000407027221 */ /* 0x000fe20000000000 */
[----:B--2---:R-:W-:-:S11]  /*d190*/  FADD R4, R14, R15 ;  /* 0x0000000f0e047221 */ /* 0x004fd60000000000 */
[----:B------:R-:W-:Y:S05]  /*d1a0*/  @!P0 BRA `(.L_x_48) ;  /* 0x0000000000548947 */ /* 0x000fea0003800000 */
[----:B------:R-:W-:Y:S01]  /*d1b0*/  IADD3 R0, R2, 0x1800000, RZ ;  /* 0x0180000002007810 */ /* 0x000fe20007ffe0ff */
[----:B------:R-:W-:Y:S03]  /*d1c0*/  BSSY B1, `(.L_x_49) ;  /* 0x000000c000017945 */ /* 0x000fe60003800000 */
[----:B------:R-:W-:-:S04]  /*d1d0*/  LOP3.LUT R0, R0, 0x7f800000, RZ, 0xc0, !PT ;  /* 0x7f80000000007812 */ /* 0x000fc800078ec0ff */
[----:B------:R-:W-:-:S13]  /*d1e0*/  ISETP.GT.U32.AND P0, PT, R0, 0x1ffffff, PT ;  /* 0x01ffffff0000780c */ /* 0x000fda0003f04070 */
[----:B------:R-:W-:Y:S05]  /*d1f0*/  @P0 BRA `(.L_x_50) ;  /* 0x0000000000100947 */ /* 0x000fea0003800000 */
[----:B------:R-:W-:-:S07]  /*d200*/  MOV R12, 0xd220 ;  /* 0x0000d220000c7802 */ /* 0x000fce0000000f00 */
[----:B------:R-:W-:Y:S05]  /*d210*/  CALL.REL.NOINC `($__internal_0_$__cuda_sm20_rcp_rn_f32_slowpath) ;  /* 0x00000040003c7944 */ /* 0x000fea0003c00000 */
[----:B------:R-:W-:Y:S01]  /*d220*/  IMAD.MOV.U32 R6, RZ, RZ, R0 ;  /* 0x000000ffff067224 */ /* 0x000fe200078e0000 */
[----:B------:R-:W-:Y:S06]  /*d230*/  BRA `(.L_x_51) ;  /* 0x0000000000107947 */ /* 0x000fec0003800000 */
.L_x_50:
[----:B------:R-:W1:Y:S02]  /*d240*/  MUFU.RCP R7, R2 ;  /* 0x0000000200077308 */ /* 0x000e640000001000 */
[----:B-1----:R-:W-:-:S04]  /*d250*/  FFMA R0, R2, R7, -1 ;  /* 0xbf80000002007423 */ /* 0x002fc80000000007 */
[----:B------:R-:W-:-:S04]  /*d260*/  FADD.FTZ R0, -R0, -RZ ;  /* 0x800000ff00007221 */ /* 0x000fc80000010100 */
[----:B------:R-:W-:-:S07]  /*d270*/  FFMA R6, R7, R0, R7 ;  /* 0x0000000007067223 */ /* 0x000fce0000000007 */
.L_x_51:
[----:B------:R-:W-:Y:S05]  /*d280*/  BSYNC B1 ;  /* 0x0000000000017941 */ /* 0x000fea0003800000 */
.L_x_49:
[----:B------:R-:W-:Y:S01]  /*d290*/  FSETP.GEU.AND P0, PT, |R2|, 1.175494350822287508e-38, PT ;  /* 0x008000000200780b */ /* 0x000fe20003f0e200 */
[----:B------:R-:W-:-:S12]  /*d2a0*/  ULDC UR4, c[0x0][0x600] ;  /* 0x0001800000047ab9 */ /* 0x000fd80000000800 */
[----:B------:R-:W-:-:S04]  /*d2b0*/  @!P0 FMUL R2, R2, 16777216 ;  /* 0x4b80000002028820 */ /* 0x000fc80000400000 */
[----:B------:R-:W1:Y:S02]  /*d2c0*/  MUFU.LG2 R0, R2 ;  /* 0x0000000200007308 */ /* 0x000e640000000c00 */
[----:B-1----:R-:W-:-:S04]  /*d2d0*/  @!P0 FADD R0, R0, -24 ;  /* 0xc1c0000000008421 */ /* 0x002fc80000000000 */
[----:B------:R-:W-:-:S04]  /*d2e0*/  FMUL R0, R0, 0.69314718246459960938 ;  /* 0x3f31721800007820 */ /* 0x000fc80000400000 */
[----:B------:R-:W-:-:S07]  /*d2f0*/  FFMA R11, R3, UR4, R0 ;  /* 0x00000004030b7c23 */ /* 0x000fce0008000000 */
.L_x_48:
[----:B------:R-:W-:Y:S05]  /*d300*/  BSYNC B0 ;  /* 0x0000000000007941 */ /* 0x000fea0003800000 */
.L_x_47:
[----:B------:R-:W-:Y:S01]  /*d310*/  FSETP.NE.AND P0, PT, R14, -R15, PT ;  /* 0x8000000f0e00720b */ /* 0x000fe20003f05000 */
[----:B------:R-:W-:Y:S01]  /*d320*/  ULDC UR4, c[0x0][0x608] ;  /* 0x0001820000047ab9 */ /* 0x000fe20000000800 */
[----:B------:R-:W-:Y:S01]  /*d330*/  BSSY B0, `(.L_x_52) ;  /* 0x0000035000007945 */ /* 0x000fe20003800000 */
[----:B------:R-:W-:-:S04]  /*d340*/  FMUL R6, R6, UR4 ;  /* 0x0000000406067c20 */ /* 0x000fc80008400000 */
        /* <DEDUP_REMOVED lines=28> */
[----:B------:R-:W-:Y:S06]  /*d510*/  @!P0 BRA `(.L_x_53) ;  /* 0x0000000000588947 */ /* 0x000fec0003800000 */
[----:B------:R-:W-:Y:S01]  /*d520*/  IADD3 R0, R4, 0x1800000, RZ ;  /* 0x0180000004007810 */ /* 0x000fe20007ffe0ff */
[----:B------:R-:W-:Y:S03]  /*d530*/  BSSY B1, `(.L_x_54) ;  /* 0x000000d000017945 */ /* 0x000fe60003800000 */
[----:B------:R-:W-:-:S04]  /*d540*/  LOP3.LUT R0, R0, 0x7f800000, RZ, 0xc0, !PT ;  /* 0x7f80000000007812 */ /* 0x000fc800078ec0ff */
[----:B------:R-:W-:-:S13]  /*d550*/  ISETP.GT.U32.AND P0, PT, R0, 0x1ffffff, PT ;  /* 0x01ffffff0000780c */ /* 0x000fda0003f04070 */
[----:B------:R-:W-:Y:S05]  /*d560*/  @P0 BRA `(.L_x_55) ;  /* 0x0000000000140947 */ /* 0x000fea0003800000 */
[----:B------:R-:W-:Y:S02]  /*d570*/  MOV R2, R4 ;  /* 0x0000000400027202 */ /* 0x000fe40000000f00 */
[----:B------:R-:W-:-:S07]  /*d580*/  MOV R12, 0xd5a0 ;  /* 0x0000d5a0000c7802 */ /* 0x000fce0000000f00 */
[----:B------:R-:W-:Y:S05]  /*d590*/  CALL.REL.NOINC `($__internal_0_$__cuda_sm20_rcp_rn_f32_slowpath) ;  /* 0x0000003c005c7944 */ /* 0x000fea0003c00000 */
[----:B------:R-:W-:Y:S01]  /*d5a0*/  MOV R8, R0 ;  /* 0x0000000000087202 */ /* 0x000fe20000000f00 */
[----:B------:R-:W-:Y:S06]  /*d5b0*/  BRA `(.L_x_56) ;  /* 0x0000000000107947 */ /* 0x000fec0003800000 */
.L_x_55:
[----:B------:R-:W1:Y:S02]  /*d5c0*/  MUFU.RCP R3, R4 ;  /* 0x0000000400037308 */ /* 0x000e640000001000 */
[----:B-1----:R-:W-:-:S04]  /*d5d0*/  FFMA R0, R4, R3, -1 ;  /* 0xbf80000004007423 */ /* 0x002fc80000000003 */
[----:B------:R-:W-:-:S04]  /*d5e0*/  FADD.FTZ R0, -R0, -RZ ;  /* 0x800000ff00007221 */ /* 0x000fc80000010100 */
[----:B------:R-:W-:-:S07]  /*d5f0*/  FFMA R8, R3, R0, R3 ;  /* 0x0000000003087223 */ /* 0x000fce0000000003 */
.L_x_56:
[----:B------:R-:W-:Y:S05]  /*d600*/  BSYNC B1 ;  /* 0x0000000000017941 */ /* 0x000fea0003800000 */
.L_x_54:
[----:B------:R-:W-:Y:S01]  /*d610*/  FSETP.GEU.AND P0, PT, |R4|, 1.175494350822287508e-38, PT ;  /* 0x008000000400780b */ /* 0x000fe20003f0e200 */
[----:B------:R-:W-:-:S12]  /*d620*/  ULDC UR4, c[0x0][0x600] ;  /* 0x0001800000047ab9 */ /* 0x000fd80000000800 */
[----:B------:R-:W-:-:S04]  /*d630*/  @!P0 FMUL R4, R4, 16777216 ;  /* 0x4b80000004048820 */ /* 0x000fc80000400000 */
[----:B------:R-:W1:Y:S02]  /*d640*/  MUFU.LG2 R0, R4 ;  /* 0x0000000400007308 */ /* 0x000e640000000c00 */
[----:B-1----:R-:W-:-:S04]  /*d650*/  @!P0 FADD R0, R0, -24 ;  /* 0xc1c0000000008421 */ /* 0x002fc80000000000 */
[----:B------:R-:W-:-:S04]  /*d660*/  FMUL R0, R0, 0.69314718246459960938 ;  /* 0x3f31721800007820 */ /* 0x000fc80000400000 */
[----:B------:R-:W-:-:S07]  /*d670*/  FFMA R9, R5, UR4, R0 ;  /* 0x0000000405097c23 */ /* 0x000fce0008000000 */
.L_x_53:
[----:B------:R-:W-:Y:S05]  /*d680*/  BSYNC B0 ;  /* 0x0000000000007941 */ /* 0x000fea0003800000 */
.L_x_52:
[----:B------:R-:W-:Y:S01]  /*d690*/  UISETP.NE.AND UP0, UPT, UR37, 0x1, UPT ;  /* 0x000000012500788c */ /* 0x000fe2000bf05270 */
[----:B------:R-:W1:Y:S01]  /*d6a0*/  S2R R2, SR_TID.X ;  /* 0x0000000000027919 */ /* 0x000e620000002100 */
[----:B------:R-:W-:Y:S02]  /*d6b0*/  ULDC.64 UR8, c[0x0][0x208] ;  /* 0x0000820000087ab9 */ /* 0x000fe40000000a00 */
[----:B------:R-:W-:-:S06]  /*d6c0*/  USEL UR4, URZ, 0x1, UP0 ;  /* 0x000000013f047887 */ /* 0x000fcc0008000000 */
[----:B------:R-:W-:Y:S01]  /*d6d0*/  MOV R0, UR4 ;  /* 0x0000000400007c02 */ /* 0x000fe20008000f00 */
[----:B------:R-:W-:Y:S02]  /*d6e0*/  ULDC UR4, c[0x0][0x608] ;  /* 0x0001820000047ab9 */ /* 0x000fe40000000800 */
[----:B------:R-:W-:Y:S01]  /*d6f0*/  FMUL R8, R8, UR4 ;  /* 0x0000000408087c20 */ /* 0x000fe20008400000 */
[----:B------:R-:W-:-:S03]  /*d700*/  SHF.L.U32 R0, R0, 0x1f, RZ ;  /* 0x0000001f00007819 */ /* 0x000fc600000006ff */
[-C--:B------:R-:W-:Y:S01]  /*d710*/  FMUL R138, R138, R8.reuse ;  /* 0x000000088a8a7220 */ /* 0x080fe20000400000 */
[----:B------:R-:W2:Y:S01]  /*d720*/  SYNCS.PHASECHK.TRANS64.TRYWAIT P0, [UR38+0x8], R0 ;  /* 0x00000800ff0075a7 */ /* 0x000ea20008000166 */
        /* <DEDUP_REMOVED lines=14> */
[C---:B-1----:R-:W-:Y:S01]  /*d810*/  LOP3.LUT P1, R18, R2.reuse, 0x3, RZ, 0xc0, !PT ;  /* 0x0000000302127812 */ /* 0x042fe2000782c0ff */
[----:B------:R-:W-:Y:S01]  /*d820*/  FMUL R56, R119, R8 ;  /* 0x0000000877387220 */ /* 0x000fe20000400000 */
[----:B------:R-:W-:Y:S01]  /*d830*/  LOP3.LUT R16, R2, 0x7f, RZ, 0xc0, !PT ;  /* 0x0000007f02107812 */ /* 0x000fe200078ec0ff */
[----:B--2---:R-:W-:Y:S10]  /*d840*/  @!P0 BRA `(.L_x_57) ;  /* 0x0000003800208947 */ /* 0x004ff40003800000 */
.L_x_117:
[----:B------:R-:W-:Y:S01]  /*d850*/  USHF.L.U32 UR42, UR42, 0x6, URZ ;  /* 0x000000062a2a7899 */ /* 0x000fe2000800063f */
[----:B------:R-:W-:Y:S01]  /*d860*/  BSSY B0, `(.L_x_58) ;  /* 0x0000018000007945 */ /* 0x000fe20003800000 */
[----:B------:R-:W-:-:S03]  /*d870*/  SHF.R.U32.HI R17, RZ, 0x5, R16 ;  /* 0x00000005ff117819 */ /* 0x000fc60000011610 */
[----:B------:R-:W-:Y:S07]  /*d880*/  @P1 BRA `(.L_x_59) ;  /* 0x0000000000541947 */ /* 0x000fee0003800000 */
[----:B------:R-:W2:Y:S01]  /*d890*/  S2UR UR4, SR_CTAID.Y ;  /* 0x00000000000479c3 */ /* 0x000ea20000002600 */
[----:B-1----:R-:W-:Y:S01]  /*d8a0*/  SHF.R.U32.HI R0, RZ, 0x2, R2 ;  /* 0x00000002ff007819 */ /* 0x002fe20000011602 */
[----:B------:R-:W-:Y:S01]  /*d8b0*/  IMAD.SHL.U32 R3, R17, 0x10, RZ ;  /* 0x0000001011037824 */ /* 0x000fe200078e00ff */
[----:B------:R-:W-:Y:S02]  /*d8c0*/  ULDC.64 UR6, c[0x0][0x688] ;  /* 0x0001a20000067ab9 */ /* 0x000fe40000000a00 */
[----:B------:R-:W-:-:S03]  /*d8d0*/  LOP3.LUT R0, R0, 0x7, RZ, 0xc0, !PT ;  /* 0x0000000700007812 */ /* 0x000fc600078ec0ff */
[----:B------:R-:W1:Y:S01]  /*d8e0*/  S2UR UR5, SR_CTAID.Z ;  /* 0x00000000000579c3 */ /* 0x000e620000002700 */
[----:B------:R-:W-:-:S04]  /*d8f0*/  LOP3.LUT R0, R3, 0xfffffff0, R0, 0xe2, !PT ;  /* 0xfffffff003007812 */ /* 0x000fc800078ee200 */
[----:B------:R-:W-:-:S04]  /*d900*/  IADD3 R3, R0, UR42, RZ ;  /* 0x0000002a00037c10 */ /* 0x000fc8000fffe0ff */
[----:B------:R-:W-:Y:S01]  /*d910*/  IADD3 R2, R3, 0x8, RZ ;  /* 0x0000000803027810 */ /* 0x000fe20007ffe0ff */
[----:B--2---:R-:W-:-:S04]  /*d920*/  UIMAD UR4, UR4, UR6, UR42 ;  /* 0x00000006040472a4 */ /* 0x004fc8000f8e022a */
[----:B-1----:R-:W-:-:S03]  /*d930*/  UIMAD UR4, UR5, UR7, UR4 ;  /* 0x00000007050472a4 */ /* 0x002fc6000f8e0204 */
[----:B------:R-:W-:Y:S02]  /*d940*/  ULDC UR5, c[0x0][0x288] ;  /* 0x0000a20000057ab9 */ /* 0x000fe40000000800 */
[----:B------:R-:W-:Y:S02]  /*d950*/  ISETP.GE.U32.AND P0, PT, R3, UR5, PT ;  /* 0x0000000503007c0c */ /* 0x000fe4000bf06070 */
[----:B------:R-:W-:Y:S02]  /*d960*/  IADD3 R0, P2, R0, UR4, RZ ;  /* 0x0000000400007c10 */ /* 0x000fe4000ff5e0ff */
[----:B------:R-:W-:Y:S01]  /*d970*/  ISETP.GE.U32.AND P1, PT, R2, UR5, PT ;  /* 0x0000000502007c0c */ /* 0x000fe2000bf26070 */
[----:B------:R-:W-:Y:S01]  /*d980*/  ULDC.64 UR4, c[0x0][0x680] ;  /* 0x0001a00000047ab9 */ /* 0x000fe20000000a00 */
[----:B------:R-:W-:Y:S02]  /*d990*/  IADD3.X R3, RZ, RZ, RZ, P2, !PT ;  /* 0x000000ffff037210 */ /* 0x000fe400017fe4ff */
[----:B------:R-:W-:-:S04]  /*d9a0*/  LEA R2, P2, R0, UR4, 0x2 ;  /* 0x0000000400027c11 */ /* 0x000fc8000f8410ff */
[----:B------:R-:W-:-:S05]  /*d9b0*/  LEA.HI.X R3, R0, UR5, R3, 0x2, P2 ;  /* 0x0000000500037c11 */ /* 0x000fca00090f1403 */
[----:B------:R2:W-:Y:S04]  /*d9c0*/  @!P0 STG.E desc[UR8][R2.64], R11 ;  /* 0x0000000b02008986 */ /* 0x0005e8000c101908 */
[----:B------:R2:W-:Y:S02]  /*d9d0*/  @!P1 STG.E desc[UR8][R2.64+0x20], R9 ;  /* 0x0000200902009986 */ /* 0x0005e4000c101908 */
.L_x_59:
[----:B------:R-:W-:Y:S05]  /*d9e0*/  BSYNC B0 ;  /* 0x0000000000007941 */ /* 0x000fea0003800000 */
.L_x_58:
[----:B------:R-:W-:Y:S01]  /*d9f0*/  ULDC.64 UR4, c[0x0][0x730] ;  /* 0x0001cc0000047ab9 */ /* 0x000fe20000000a00 */
[-C--:B------:R-:W-:Y:S01]  /*da00*/  FMUL R106, R106, R8.reuse ;  /* 0x000000086a6a7220 */ /* 0x080fe20000400000 */
[----:B------:R-:W-:Y:S01]  /*da10*/  ISETP.NE.U32.AND P0, PT, RZ, UR4, PT ;  /* 0x00000004ff007c0c */ /* 0x000fe2000bf05070 */
[-C--:B------:R-:W-:Y:S01]  /*da20*/  FMUL R58, R107, R8.reuse ;  /* 0x000000086b3a7220 */ /* 0x080fe20000400000 */
[-C--:B------:R-:W-:Y:S01]  /*da30*/  FMUL R110, R110, R8.reuse ;  /* 0x000000086e6e7220 */ /* 0x080fe20000400000 */
[-C--:B------:R-:W-:Y:S01]  /*da40*/  FMUL R60, R111, R8.reuse ;  /* 0x000000086f3c7220 */ /* 0x080fe20000400000 */
[----:B------:R-:W-:Y:S01]  /*da50*/  ISETP.NE.AND.EX P0, PT, RZ, UR5, PT, P0 ;  /* 0x00000005ff007c0c */ /* 0x000fe2000bf05300 */
[-C--:B------:R-:W-:Y:S01]  /*da60*/  FMUL R98, R98, R8.reuse ;  /* 0x0000000862627220 */ /* 0x080fe20000400000 */
[-C--:B------:R-:W-:Y:S01]  /*da70*/  FMUL R62, R99, R8.reuse ;  /* 0x00000008633e7220 */ /* 0x080fe20000400000 */
[-C--:B------:R-:W-:Y:S01]  /*da80*/  FMUL R102, R102, R8.reuse ;  /* 0x0000000866667220 */ /* 0x080fe20000400000 */
[-C--:B------:R-:W-:Y:S01]  /*da90*/  FMUL R64, R103, R8.reuse ;  /* 0x0000000867407220 */ /* 0x080fe20000400000 */
[-C--:B------:R-:W-:Y:S01]  /*daa0*/  FMUL R90, R90, R8.reuse ;  /* 0x000000085a5a7220 */ /* 0x080fe20000400000 */
[-C--:B------:R-:W-:Y:S01]  /*dab0*/  FMUL R66, R91, R8.reuse ;  /* 0x000000085b427220 */ /* 0x080fe20000400000 */
[-C--:B------:R-:W-:Y:S01]  /*dac0*/  FMUL R94, R94, R8.reuse ;  /* 0x000000085e5e7220 */ /* 0x080fe20000400000 */
[----:B------:R-:W-:-:S05]  /*dad0*/  FMUL R68, R95, R8 ;  /* 0x000000085f447220 */ /* 0x000fca0000400000 */
[----:B------:R-:W-:Y:S05]  /*dae0*/  @P0 BRA `(.L_x_60) ;  /* 0x0000000000200947 */ /* 0x000fea0003800000 */
[----:B------:R-:W-:Y:S02]  /*daf0*/  ULDC.64 UR4, c[0x0][0x728] ;  /* 0x0001ca0000047ab9 */ /* 0x000fe40000000a00 */
[----:B------:R-:W-:-:S04]  /*db00*/  ISETP.NE.U32.AND P0, PT, RZ, UR4, PT ;  /* 0x00000004ff007c0c */ /* 0x000fc8000bf05070 */
[----:B------:R-:W-:-:S13]  /*db10*/  ISETP.NE.AND.EX P0, PT, RZ, UR5, PT, P0 ;  /* 0x00000005ff007c0c */ /* 0x000fda000bf05300 */
[----:B------:R-:W-:Y:S05]  /*db20*/  @!P0 BRA `(.L_x_61) ;  /* 0x00000000000c8947 */ /* 0x000fea0003800000 */
[----:B-12---:R-:W1:Y:S02]  /*db30*/  LDC.64 R2, c[0x0][0x728] ;  /* 0x0001ca00ff027b82 */ /* 0x006e640000000a00 */
[----:B-1----:R4:W5:Y:S01]  /*db40*/  LDG.E R2, desc[UR8][R2.64] ;  /* 0x0000000802027981 */ /* 0x002962000c1e1900 */
[----:B------:R-:W-:Y:S05]  /*db50*/  BRA `(.L_x_60) ;  /* 0x0000000000047947 */ /* 0x000fea0003800000 */
.L_x_61:
[----:B--2---:R-:W3:Y:S02]  /*db60*/  LDC R2, c[0x0][0x720] ;  /* 0x0001c800ff027b82 */ /* 0x004ee40000000800 */
.L_x_60:
[----:B-1----:R-:W-:Y:S02]  /*db70*/  MOV R0, RZ ;  /* 0x000000ff00007202 */ /* 0x002fe40000000f00 */
[----:B---3-5:R-:W-:Y:S02]  /*db80*/  MOV R49, R2 ;  /* 0x0000000200317202 */ /* 0x028fe40000000f00 */
[----:B------:R-:W-:-:S13]  /*db90*/  LOP3.LUT P0, RZ, R0, 0x9f, RZ, 0xc0, !PT ;  /* 0x0000009f00ff7812 */ /* 0x000fda000780c0ff */
[----:B------:R-:W-:Y:S05]  /*dba0*/  @!P0 BRA `(.L_x_62) ;  /* 0x0000000000408947 */ /* 0x000fea0003800000 */
[----:B------:R-:W-:Y:S01]  /*dbb0*/  MOV R0, 0x0 ;  /* 0x0000000000007802 */ /* 0x000fe20000000f00 */
[----:B------:R-:W-:Y:S01]  /*dbc0*/  ULDC.64 UR4, c[0x4][0x70] ;  /* 0x01001c0000047ab9 */ /* 0x000fe20000000a00 */
[----:B------:R-:W-:Y:S01]  /*dbd0*/  ULDC.64 UR6, c[0x4][0x8] ;  /* 0x0100020000067ab9 */ /* 0x000fe20000000a00 */
[----:B------:R-:W-:Y:S01]  /*dbe0*/  IMAD.U32 R4, RZ, RZ, UR4 ;  /* 0x00000004ff047e24 */ /* 0x000fe2000f8e00ff */
[----:B--2-4-:R1:W2:Y:S01]  /*dbf0*/  LDC.64 R2, c[0x4][R0] ;  /* 0x0100000000027b82 */ /* 0x0142a20000000a00 */
[----:B------:R-:W-:Y:S01]  /*dc00*/  MOV R5, UR5 ;  /* 0x0000000500057c02 */ /* 0x000fe20008000f00 */
[----:B------:R-:W-:Y:S01]  /*dc10*/  ULDC.64 UR4, c[0x4][0x78] ;  /* 0x01001e0000047ab9 */ /* 0x000fe20000000a00 */
[----:B------:R-:W-:Y:S01]  /*dc20*/  MOV R10, UR6 ;  /* 0x00000006000a7c02 */ /* 0x000fe20008000f00 */
[----:B------:R-:W-:Y:S01]  /*dc30*/  IMAD.U32 R11, RZ, RZ, UR7 ;  /* 0x00000007ff0b7e24 */ /* 0x000fe2000f8e00ff */
[----:B------:R-:W-:Y:S02]  /*dc40*/  MOV R6, UR4 ;  /* 0x0000000400067c02 */ /* 0x000fe40008000f00 */
[----:B------:R-:W-:-:S02]  /*dc50*/  MOV R7, UR5 ;  /* 0x0000000500077c02 */ /* 0x000fc40008000f00 */
[----:B------:R-:W-:Y:S02]  /*dc60*/  MOV R8, 0x70 ;  /* 0x0000007000087802 */ /* 0x000fe40000000f00 */
[----:B------:R-:W-:Y:S02]  /*dc70*/  MOV R12, 0x1 ;  /* 0x00000001000c7802 */ /* 0x000fe40000000f00 */
[----:B-1----:R-:W-:-:S07]  /*dc80*/  MOV R13, RZ ;  /* 0x000000ff000d7202 */ /* 0x002fce0000000f00 */
[----:B------:R-:W-:-:S07]  /*dc90*/  LEPC R20, `(.L_x_62) ;  /* 0x000000001014794e */ /* 0x000fce0000000000 */
[----:B--2---:R-:W-:Y:S05]  /*dca0*/  CALL.ABS.NOINC R2 ;  /* 0x0000000002007343 */ /* 0x004fea0003c00000 */
.L_x_62:
[----:B------:R-:W-:Y:S01]  /*dcb0*/  MOV R19, UR36 ;  /* 0x0000002400137c02 */ /* 0x000fe20008000f00 */
[----:B------:R-:W-:-:S04]  /*dcc0*/  IMAD.U32 R0, RZ, RZ, UR37 ;  /* 0x00000025ff007e24 */ /* 0x000fc8000f8e00ff */
[----:B------:R-:W-:-:S05]  /*dcd0*/  IMAD R19, R0, 0x1100, R19 ;  /* 0x0000110000137824 */ /* 0x000fca00078e0213 */
[----:B------:R-:W-:-:S04]  /*dce0*/  IADD3 R22, R19, -0x1100, RZ ;  /* 0xffffef0013167810 */ /* 0x000fc80007ffe0ff */
[----:B------:R-:W-:-:S13]  /*dcf0*/  LOP3.LUT P0, RZ, R22, 0x90, RZ, 0xc0, !PT ;  /* 0x0000009016ff7812 */ /* 0x000fda000780c0ff */
[----:B------:R-:W-:Y:S05]  /*dd00*/  @!P0 BRA `(.L_x_63) ;  /* 0x0000000000408947 */ /* 0x000fea0003800000 */
[----:B------:R-:W-:Y:S01]  /*dd10*/  MOV R0, 0x0 ;  /* 0x0000000000007802 */ /* 0x000fe20000000f00 */
[----:B------:R-:W-:Y:S01]  /*dd20*/  ULDC.64 UR4, c[0x4][0x70] ;  /* 0x01001c0000047ab9 */ /* 0x000fe20000000a00 */
[----:B------:R-:W-:Y:S01]  /*dd30*/  ULDC.64 UR6, c[0x4][0x78] ;  /* 0x01001e0000067ab9 */ /* 0x000fe20000000a00 */
[----:B------:R-:W-:Y:S01]  /*dd40*/  MOV R4, UR4 ;  /* 0x0000000400047c02 */ /* 0x000fe20008000f00 */
        /* <DEDUP_REMOVED lines=12> */
.L_x_63:
[----:B------:R-:W1:Y:S01]  /*de10*/  S2R R4, SR_TID.X ;  /* 0x0000000000047919 */ /* 0x000e620000002100 */
[----:B------:R-:W-:Y:S01]  /*de20*/  ULDC.64 UR4, c[0x0][0x730] ;  /* 0x0001cc0000047ab9 */ /* 0x000fe20000000a00 */
[----:B------:R-:W-:Y:S01]  /*de30*/  IADD3 R16, R16, 0x1f, RZ ;  /* 0x0000001f10107810 */ /* 0x000fe20007ffe0ff */
[----:B------:R-:W-:Y:S01]  /*de40*/  IMAD R17, R17, 0x10, R18 ;  /* 0x0000001011117824 */ /* 0x000fe200078e0212 */
[----:B------:R-:W-:-:S04]  /*de50*/  ISETP.NE.U32.AND P0, PT, RZ, UR4, PT ;  /* 0x00000004ff007c0c */ /* 0x000fc8000bf05070 */
[----:B------:R-:W-:-:S13]  /*de60*/  ISETP.NE.AND.EX P0, PT, RZ, UR5, PT, P0 ;  /* 0x00000005ff007c0c */ /* 0x000fda000bf05300 */
[----:B------:R-:W3:Y:S01]  /*de70*/  @P0 LDC R49, c[0x0][0x720] ;  /* 0x0001c800ff310b82 */ /* 0x000ee20000000800 */
[----:B------:R-:W-:Y:S02]  /*de80*/  ISETP.GT.U32.AND P0, PT, R16, 0x3e, PT ;  /* 0x0000003e1000780c */ /* 0x000fe40003f04070 */
[----:B-1----:R-:W-:Y:S02]  /*de90*/  SHF.L.U32 R0, R4, 0x4, RZ ;  /* 0x0000000404007819 */ /* 0x002fe400000006ff */
[----:B--2---:R-:W-:Y:S02]  /*dea0*/  SHF.R.U32.HI R2, RZ, 0x1, R4 ;  /* 0x00000001ff027819 */ /* 0x004fe40000011604 */
[C---:B----4-:R-:W-:Y:S02]  /*deb0*/  LOP3.LUT R3, R0.reuse, 0x40, RZ, 0xc0, !PT ;  /* 0x0000004000037812 */ /* 0x050fe400078ec0ff */
[----:B------:R-:W-:Y:S02]  /*dec0*/  LOP3.LUT R0, R0, 0x80, RZ, 0xc0, !PT ;  /* 0x0000008000007812 */ /* 0x000fe400078ec0ff */
[----:B------:R-:W-:-:S02]  /*ded0*/  LOP3.LUT R3, R3, 0x8, R2, 0xf8, !PT ;  /* 0x0000000803037812 */ /* 0x000fc400078ef802 */
[----:B------:R-:W-:Y:S02]  /*dee0*/  SHF.L.U32 R2, R4, 0x1, RZ ;  /* 0x0000000104027819 */ /* 0x000fe400000006ff */
[----:B------:R-:W-:Y:S01]  /*def0*/  LEA R0, R17, R0, 0x4 ;  /* 0x0000000011007211 */ /* 0x000fe200078e20ff */
[-C--:B---3--:R-:W-:Y:S01]  /*df00*/  FMUL R6, R140, R49.reuse ;  /* 0x000000318c067220 */ /* 0x088fe20000400000 */
[----:B------:R-:W-:Y:S01]  /*df10*/  LOP3.LUT R3, R3, 0x8, R2, 0x78, !PT ;  /* 0x0000000803037812 */ /* 0x000fe200078e7802 */
[-C--:B------:R-:W-:Y:S01]  /*df20*/  FMUL R7, R26, R49.reuse ;  /* 0x000000311a077220 */ /* 0x080fe20000400000 */
[-C--:B------:R-:W-:Y:S01]  /*df30*/  FMUL R4, R136, R49.reuse ;  /* 0x0000003188047220 */ /* 0x080fe20000400000 */
[----:B------:R-:W-:Y:S01]  /*df40*/  FMUL R5, R138, R49 ;  /* 0x000000318a057220 */ /* 0x000fe20000400000 */
[----:B------:R-:W-:Y:S01]  /*df50*/  IADD3 R8, R0, R3, RZ ;  /* 0x0000000300087210 */ /* 0x000fe20007ffe0ff */
        /* <DEDUP_REMOVED lines=51> */
[----:B------:R-:W-:Y:S01]  /*e290*/  F2FP.F16.F32.PACK_AB R6, R7, R6 ;  /* 0x000000060706723e */ /* 0x000fe200000000ff */
[----:B------:R-:W-:Y:S01]  /*e2a0*/  FMUL R49, R94, R49 ;  /* 0x000000315e317220 */ /* 0x000fe20000400000 */
[----:B------:R-:W-:-:S02]  /*e2b0*/  F2FP.F16.F32.PACK_AB R4, R3, R4 ;  /* 0x000000040304723e */ /* 0x000fc400000000ff */
[----:B------:R-:W-:Y:S02]  /*e2c0*/  F2FP.F16.F32.PACK_AB R5, R0, R5 ;  /* 0x000000050005723e */ /* 0x000fe400000000ff */
[----:B------:R-:W-:Y:S01]  /*e2d0*/  F2FP.F16.F32.PACK_AB R7, R9, R2 ;  /* 0x000000020907723e */ /* 0x000fe200000000ff */
[----:B------:R-:W-:Y:S06]  /*e2e0*/  @P0 BRA `(.L_x_64) ;  /* 0x0000000000040947 */ /* 0x000fec0003800000 */
[----:B------:R-:W-:-:S04]  /*e2f0*/  DEPBAR.LE SB0, 0x1 ;  /* 0x000080400000791a */ /* 0x000fc80000000000 */
.L_x_64:
[----:B------:R-:W-:Y:S05]  /*e300*/  WARPSYNC.ALL ;  /* 0x0000000000007948 */ /* 0x000fea0003800000 */
[----:B------:R-:W-:Y:S01]  /*e310*/  BAR.SYNC.DEFER_BLOCKING 0x1, 0x80 ;  /* 0x0042000000007b1d */ /* 0x000fe20000010000 */
[C---:B------:R-:W-:Y:S01]  /*e320*/  LEA R22, R8.reuse, R22, 0x1 ;  /* 0x0000001608167211 */ /* 0x040fe200078e08ff */
[----:B------:R-:W-:Y:S01]  /*e330*/  IMAD R8, R8, 0x2, R19 ;  /* 0x0000000208087824 */ /* 0x000fe200078e0213 */
[----:B------:R-:W-:Y:S02]  /*e340*/  F2FP.F16.F32.PACK_AB R52, R10, R11 ;  /* 0x0000000b0a34723e */ /* 0x000fe400000000ff */
[----:B------:R-:W-:Y:S01]  /*e350*/  F2FP.F16.F32.PACK_AB R53, R12, R13 ;  /* 0x0000000d0c35723e */ /* 0x000fe200000000ff */
[----:B------:R-:W-:Y:S01]  /*e360*/  BSSY B0, `(.L_x_65) ;  /* 0x0000017000007945 */ /* 0x000fe20003800000 */
[----:B------:R-:W-:-:S02]  /*e370*/  F2FP.F16.F32.PACK_AB R54, R14, R15 ;  /* 0x0000000f0e36723e */ /* 0x000fc400000000ff */
[----:B------:R-:W-:Y:S01]  /*e380*/  F2FP.F16.F32.PACK_AB R55, R16, R17 ;  /* 0x000000111037723e */ /* 0x000fe200000000ff */
[----:B------:R1:W-:Y:S01]  /*e390*/  STSM.16.M88.4 [R8+-0x1100], R4 ;  /* 0xffef000408007844 */ /* 0x0003e20000000200 */
[----:B------:R-:W-:Y:S01]  /*e3a0*/  @!PT LDS RZ, [RZ] ;  /* 0x00000000fffff984 */ /* 0x000fe20000000800 */
[----:B------:R-:W-:Y:S01]  /*e3b0*/  @!PT LDS RZ, [RZ] ;  /* 0x00000000fffff984 */ /* 0x000fe20000000800 */
[----:B------:R-:W-:Y:S01]  /*e3c0*/  @!PT LDS RZ, [RZ] ;  /* 0x00000000fffff984 */ /* 0x000fe20000000800 */
[----:B------:R-:W-:Y:S01]  /*e3d0*/  @!PT LDS RZ, [RZ] ;  /* 0x00000000fffff984 */ /* 0x000fe20000000800 */
[----:B------:R2:W-:Y:S06]  /*e3e0*/  MEMBAR.ALL.CTA ;  /* 0x0000000000007992 */ /* 0x0005ec0000008000 */
[----:B--2---:R-:W2:Y:S02]  /*e3f0*/  FENCE.VIEW.ASYNC.S ;  /* 0x00000000000073c6 */ /* 0x004ea40000000000 */
[----:B--2---:R-:W-:Y:S06]  /*e400*/  BAR.SYNC.DEFER_BLOCKING 0x1, 0x80 ;  /* 0x0042000000007b1d */ /* 0x004fec0000010000 */
[----:B------:R-:W-:Y:S05]  /*e410*/  @P0 BRA `(.L_x_66) ;  /* 0x00000000002c0947 */ /* 0x000fea0003800000 */
[----:B------:R-:W-:Y:S01]  /*e420*/  S2UR UR44, SR_CTAID.Z ;  /* 0x00000000002c79c3 */ /* 0x000fe20000002700 */
[----:B------:R-:W-:Y:S01]  /*e430*/  R2UR UR40, R19 ;  /* 0x00000000132872ca */ /* 0x000fe200000e0000 */
[----:B------:R-:W-:Y:S01]  /*e440*/  ULDC.64 UR4, c[0x0][0x198] ;  /* 0x0000660000047ab9 */ /* 0x000fe20000000a00 */
[----:B------:R-:W-:Y:S01]  /*e450*/  UMOV UR41, URZ ;  /* 0x0000003f00297c82 */ /* 0x000fe20008000000 */
[----:B------:R-:W-:-:S04]  /*e460*/  UIADD3 UR4, UP0, UR4, 0x670, URZ ;  /* 0x0000067004047890 */ /* 0x000fc8000ff1e03f */
[----:B------:R-:W2:Y:S01]  /*e470*/  S2UR UR43, SR_CTAID.Y ;  /* 0x00000000002b79c3 */ /* 0x000ea20000002600 */
[----:B------:R-:W-:-:S05]  /*e480*/  UIADD3.X UR5, URZ, UR5, URZ, UP0, !UPT ;  /* 0x000000053f057290 */ /* 0x000fca00087fe43f */
[----:B------:R-:W-:-:S09]  /*e490*/  UIADD3 UR40, UR40, -0x1100, URZ ;  /* 0xffffef0028287890 */ /* 0x000fd2000fffe03f */
[----:B--2---:R2:W-:Y:S01]  /*e4a0*/  UTMASTG.4D [UR40], [UR4] ;  /* 0x00000028040073b5 */ /* 0x0045e20008018000 */
[----:B------:R0:W-:Y:S01]  /*e4b0*/  UTMACMDFLUSH ;  /* 0x00000000000079b7 */ /* 0x0001e20000000000 */
[----:B--2---:R-:W-:-:S04]  /*e4c0*/  DEPBAR.LE SB0, 0x1 ;  /* 0x000080400000791a */ /* 0x004fc80000000000 */
.L_x_66:
[----:B------:R-:W-:Y:S05]  /*e4d0*/  BSYNC B0 ;  /* 0x0000000000007941 */ /* 0x000fea0003800000 */
.L_x_65:
[----:B------:R-:W-:Y:S01]  /*e4e0*/  BAR.SYNC.DEFER_BLOCKING 0x1, 0x80 ;  /* 0x0042000000007b1d */ /* 0x000fe20000010000 */
[----:B-1----:R-:W-:Y:S02]  /*e4f0*/  F2FP.F16.F32.PACK_AB R4, R18, R21 ;  /* 0x000000151204723e */ /* 0x002fe400000000ff */
[----:B------:R-:W-:Y:S02]  /*e500*/  F2FP.F16.F32.PACK_AB R5, R20, R23 ;  /* 0x000000171405723e */ /* 0x000fe400000000ff */
[----:B------:R-:W-:Y:S01]  /*e510*/  F2FP.F16.F32.PACK_AB R6, R24, R25 ;  /* 0x000000191806723e */ /* 0x000fe200000000ff */
[----:B------:R-:W-:Y:S01]  /*e520*/  BSSY B0, `(.L_x_67) ;  /* 0x0000016000007945 */ /* 0x000fe20003800000 */
[----:B------:R-:W-:Y:S01]  /*e530*/  F2FP.F16.F32.PACK_AB R7, R26, R27 ;  /* 0x0000001b1a07723e */ /* 0x000fe200000000ff */
[----:B------:R1:W-:Y:S01]  /*e540*/  STSM.16.M88.4 [R22+0x800], R52 ;  /* 0x0008003416007844 */ /* 0x0003e20000000200 */
        /* <DEDUP_REMOVED lines=11> */
[----:B------:R-:W-:Y:S01]  /*e600*/  UMOV UR41, 0x10 ;  /* 0x0000001000297882 */ /* 0x000fe20000000000 */
[----:B------:R-:W-:-:S04]  /*e610*/  UIADD3 UR4, UP0, UR4, 0x670, URZ ;  /* 0x0000067004047890 */ /* 0x000fc8000ff1e03f */
[----:B------:R-:W2:Y:S01]  /*e620*/  S2UR UR43, SR_CTAID.Y ;  /* 0x00000000002b79c3 */ /* 0x000ea20000002600 */
[----:B------:R-:W-:-:S05]  /*e630*/  UIADD3.X UR5, URZ, UR5, URZ, UP0, !UPT ;  /* 0x000000053f057290 */ /* 0x000fca00087fe43f */
[----:B------:R-:W-:-:S09]  /*e640*/  UIADD3 UR40, UR40, -0x900, URZ ;  /* 0xfffff70028287890 */ /* 0x000fd2000fffe03f */
[----:B--2---:R2:W-:Y:S01]  /*e650*/  UTMASTG.4D [UR40], [UR4] ;  /* 0x00000028040073b5 */ /* 0x0045e20008018000 */
[----:B------:R0:W-:Y:S01]  /*e660*/  UTMACMDFLUSH ;  /* 0x00000000000079b7 */ /* 0x0001e20000000000 */
[----:B--2---:R-:W-:-:S04]  /*e670*/  DEPBAR.LE SB0, 0x1 ;  /* 0x000080400000791a */ /* 0x004fc80000000000 */
.L_x_68:
[----:B------:R-:W-:Y:S05]  /*e680*/  BSYNC B0 ;  /* 0x0000000000007941 */ /* 0x000fea0003800000 */
.L_x_67:
[----:B------:R-:W-:Y:S01]  /*e690*/  BAR.SYNC.DEFER_BLOCKING 0x1, 0x80 ;  /* 0x0042000000007b1d */ /* 0x000fe20000010000 */
[----:B------:R-:W-:Y:S02]  /*e6a0*/  F2FP.F16.F32.PACK_AB R28, R28, R29 ;  /* 0x0000001d1c1c723e */ /* 0x000fe400000000ff */
[----:B------:R-:W-:Y:S02]  /*e6b0*/  F2FP.F16.F32.PACK_AB R29, R30, R31 ;  /* 0x0000001f1e1d723e */ /* 0x000fe400000000ff */
[----:B------:R-:W-:Y:S01]  /*e6c0*/  F2FP.F16.F32.PACK_AB R30, R32, R33 ;  /* 0x00000021201e723e */ /* 0x000fe200000000ff */
[----:B------:R-:W-:Y:S01]  /*e6d0*/  BSSY B0, `(.L_x_69) ;  /* 0x0000017000007945 */ /* 0x000fe20003800000 */
[----:B------:R-:W-:Y:S01]  /*e6e0*/  F2FP.F16.F32.PACK_AB R31, R34, R35 ;  /* 0x00000023221f723e */ /* 0x000fe200000000ff */
[----:B------:R2:W-:Y:S01]  /*e6f0*/  STSM.16.M88.4 [R22], R4 ;  /* 0x0000000416007844 */ /* 0x0005e20000000200 */
[----:B------:R-:W-:Y:S01]  /*e700*/  @!PT LDS RZ, [RZ] ;  /* 0x00000000fffff984 */ /* 0x000fe20000000800 */
[----:B------:R-:W-:Y:S01]  /*e710*/  @!PT LDS RZ, [RZ] ;  /* 0x00000000fffff984 */ /* 0x000fe20000000800 */
[----:B------:R-:W-:Y:S01]  /*e720*/  @!PT LDS RZ, [RZ] ;  /* 0x00000000fffff984 */ /* 0x000fe20000000800 */
[----:B------:R-:W-:Y:S01]  /*e730*/  @!PT LDS RZ, [RZ] ;  /* 0x00000000fffff984 */ /* 0x000fe20000000800 */
[----:B------:R3:W-:Y:S06]  /*e740*/  MEMBAR.ALL.CTA ;  /* 0x0000000000007992 */ /* 0x0007ec0000008000 */
[----:B---3--:R-:W3:Y:S02]  /*e750*/  FENCE.VIEW.ASYNC.S ;  /* 0x00000000000073c6 */ /* 0x008ee40000000000 */
[----:B---3--:R-:W-:Y:S06]  /*e760*/  BAR.SYNC.DEFER_BLOCKING 0x1, 0x80 ;  /* 0x0042000000007b1d */ /* 0x008fec0000010000 */
[----:B------:R-:W-:Y:S05]  /*e770*/  @P0 BRA `(.L_x_70) ;  /* 0x0000000000300947 */ /* 0x000fea0003800000 */
[----:B------:R-:W-:Y:S01]  /*e780*/  S2UR UR12, SR_CTAID.Z ;  /* 0x00000000000c79c3 */ /* 0x000fe20000002700 */
[----:B------:R-:W-:Y:S01]  /*e790*/  R2UR UR8, R19 ;  /* 0x00000000130872ca */ /* 0x000fe200000e0000 */
[----:B------:R-:W-:Y:S01]  /*e7a0*/  ULDC.64 UR4, c[0x0][0x198] ;  /* 0x0000660000047ab9 */ /* 0x000fe20000000a00 */
[----:B------:R-:W-:Y:S01]  /*e7b0*/  UMOV UR9, 0x20 ;  /* 0x0000002000097882 */ /* 0x000fe20000000000 */
[----:B------:R-:W-:Y:S01]  /*e7c0*/  UIADD3 UR4, UP0, UR4, 0x670, URZ ;  /* 0x0000067004047890 */ /* 0x000fe2000ff1e03f */
[----:B------:R-:W-:-:S03]  /*e7d0*/  UMOV UR10, UR42 ;  /* 0x0000002a000a7c82 */ /* 0x000fc60008000000 */
[----:B------:R-:W3:Y:S01]  /*e7e0*/  S2UR UR11, SR_CTAID.Y ;  /* 0x00000000000b79c3 */ /* 0x000ee20000002600 */
[----:B------:R-:W-:-:S05]  /*e7f0*/  UIADD3.X UR5, URZ, UR5, URZ, UP0, !UPT ;  /* 0x000000053f057290 */ /* 0x000fca00087fe43f */
[----:B------:R-:W-:-:S09]  /*e800*/  UIADD3 UR8, UR8, -0x1100, URZ ;  /* 0xffffef0008087890 */ /* 0x000fd2000fffe03f */
[----:B---3--:R3:W-:Y:S01]  /*e810*/  UTMASTG.4D [UR8], [UR4] ;  /* 0x00000008040073b5 */ /* 0x0087e20008018000 */
[----:B------:R0:W-:Y:S01]  /*e820*/  UTMACMDFLUSH ;  /* 0x00000000000079b7 */ /* 0x0001e20000000000 */
[----:B---3--:R-:W-:-:S04]  /*e830*/  DEPBAR.LE SB0, 0x1 ;  /* 0x000080400000791a */ /* 0x008fc80000000000 */
.L_x_70:
[----:B------:R-:W-:Y:S05]  /*e840*/  BSYNC B0 ;  /* 0x0000000000007941 */ /* 0x000fea0003800000 */
.L_x_69:
[----:B------:R-:W-:Y:S01]  /*e850*/  BAR.SYNC.DEFER_BLOCKING 0x1, 0x80 ;  /* 0x0042000000007b1d */ /* 0x000fe20000010000 */
[----:B------:R-:W-:Y:S02]  /*e860*/  F2FP.F16.F32.PACK_AB R36, R36, R37 ;  /* 0x000000252424723e */ /* 0x000fe400000000ff */
        /* <DEDUP_REMOVED lines=10> */
[----:B----4-:R-:W4:Y:S02]  /*e910*/  FENCE.VIEW.ASYNC.S ;  /* 0x00000000000073c6 */ /* 0x010f240000000000 */
[----:B----4-:R-:W-:Y:S06]  /*e920*/  BAR.SYNC.DEFER_BLOCKING 0x1, 0x80 ;  /* 0x0042000000007b1d */ /* 0x010fec0000010000 */
[----:B------:R-:W-:Y:S05]  /*e930*/  @P0 BRA `(.L_x_72) ;  /* 0x0000000000300947 */ /* 0x000fea0003800000 */
[----:B------:R-:W-:Y:S01]  /*e940*/  S2UR UR12, SR_CTAID.Z ;  /* 0x00000000000c79c3 */ /* 0x000fe20000002700 */
[----:B------:R-:W-:Y:S01]  /*e950*/  R2UR UR8, R19 ;  /* 0x00000000130872ca */ /* 0x000fe200000e0000 */
[----:B------:R-:W-:Y:S01]  /*e960*/  ULDC.64 UR4, c[0x0][0x198] ;  /* 0x0000660000047ab9 */ /* 0x000fe20000000a00 */
[----:B------:R-:W-:Y:S01]  /*e970*/  UMOV UR9, 0x30 ;  /* 0x0000003000097882 */ /* 0x000fe20000000000 */
[----:B------:R-:W-:Y:S01]  /*e980*/  UIADD3 UR4, UP0, UR4, 0x670, URZ ;  /* 0x0000067004047890 */ /* 0x000fe2000ff1e03f */
[----:B------:R-:W-:-:S03]  /*e990*/  UMOV UR10, UR42 ;  /* 0x0000002a000a7c82 */ /* 0x000fc60008000000 */
[----:B------:R-:W4:Y:S01]  /*e9a0*/  S2UR UR11, SR_CTAID.Y ;  /* 0x00000000000b79c3 */ /* 0x000f220000002600 */
[----:B------:R-:W-:-:S05]  /*e9b0*/  UIADD3.X UR5, URZ, UR5, URZ, UP0, !UPT ;  /* 0x000000053f057290 */ /* 0x000fca00087fe43f */
[----:B------:R-:W-:-:S09]  /*e9c0*/  UIADD3 UR8, UR8, -0x900, URZ ;  /* 0xfffff70008087890 */ /* 0x000fd2000fffe03f */
[----:B----4-:R4:W-:Y:S01]  /*e9d0*/  UTMASTG.4D [UR8], [UR4] ;  /* 0x00000008040073b5 */ /* 0x0109e20008018000 */
[----:B------:R0:W-:Y:S01]  /*e9e0*/  UTMACMDFLUSH ;  /* 0x00000000000079b7 */ /* 0x0001e20000000000 */
[----:B----4-:R-:W-:-:S04]  /*e9f0*/  DEPBAR.LE SB0, 0x1 ;  /* 0x000080400000791a */ /* 0x010fc80000000000 */
.L_x_72:
[----:B------:R-:W-:Y:S05]  /*ea00*/  BSYNC B0 ;  /* 0x0000000000007941 */ /* 0x000fea0003800000 */
.L_x_71:
        /* <DEDUP_REMOVED lines=12> */
[----:B-----5:R-:W5:Y:S02]  /*ead0*/  FENCE.VIEW.ASYNC.S ;  /* 0x00000000000073c6 */ /* 0x020f640000000000 */
[----:B-----5:R-:W-:Y:S06]  /*eae0*/  BAR.SYNC.DEFER_BLOCKING 0x1, 0x80 ;  /* 0x0042000000007b1d */ /* 0x020fec0000010000 */
[----:B------:R-:W-:Y:S05]  /*eaf0*/  @P0 BRA `(.L_x_74) ;  /* 0x0000000000300947 */ /* 0x000fea0003800000 */
[----:B------:R-:W-:Y:S01]  /*eb00*/  S2UR UR12, SR_CTAID.Z ;  /* 0x00000000000c79c3 */ /* 0x000fe20000002700 */
[----:B------:R-:W-:Y:S01]  /*eb10*/  R2UR UR8, R19 ;  /* 0x00000000130872ca */ /* 0x000fe200000e0000 */
[----:B------:R-:W-:Y:S01]  /*eb20*/  ULDC.64 UR4, c[0x0][0x198] ;  /* 0x0000660000047ab9 */ /* 0x000fe20000000a00 */
[----:B------:R-:W-:Y:S01]  /*eb30*/  UMOV UR9, 0x40 ;  /* 0x0000004000097882 */ /* 0x000fe20000000000 */
[----:B------:R-:W-:Y:S01]  /*eb40*/  UIADD3 UR4, UP0, UR4, 0x670, URZ ;  /* 0x0000067004047890 */ /* 0x000fe2000ff1e03f */
[----:B------:R-:W-:-:S03]  /*eb50*/  UMOV UR10, UR42 ;  /* 0x0000002a000a7c82 */ /* 0x000fc60008000000 */
[----:B------:R-:W5:Y:S01]  /*eb60*/  S2UR UR11, SR_CTAID.Y ;  /* 0x00000000000b79c3 */ /* 0x000f620000002600 */
[----:B------:R-:W-:-:S05]  /*eb70*/  UIADD3.X UR5, URZ, UR5, URZ, UP0, !UPT ;  /* 0x000000053f057290 */ /* 0x000fca00087fe43f */
[----:B------:R-:W-:-:S09]  /*eb80*/  UIADD3 UR8, UR8, -0x1100, URZ ;  /* 0xffffef0008087890 */ /* 0x000fd2000fffe03f */
[----:B-----5:R1:W-:Y:S01]  /*eb90*/  UTMASTG.4D [UR8], [UR4] ;  /* 0x00000008040073b5 */ /* 0x0203e20008018000 */
[----:B------:R0:W-:Y:S01]  /*eba0*/  UTMACMDFLUSH ;  /* 0x00000000000079b7 */ /* 0x0001e20000000000 */
[----:B-1----:R-:W-:-:S04]  /*ebb0*/  DEPBAR.LE SB0, 0x1 ;  /* 0x000080400000791a */ /* 0x002fc80000000000 */
.L_x_74:
[----:B------:R-:W-:Y:S05]  /*ebc0*/  BSYNC B0 ;  /* 0x0000000000007941 */ /* 0x000fea0003800000 */
.L_x_73:
        /* <DEDUP_REMOVED lines=27> */
.L_x_76:
[----:B------:R-:W-:Y:S05]  /*ed80*/  BSYNC B0 ;  /* 0x0000000000007941 */ /* 0x000fea0003800000 */
.L_x_75:
[----:B------:R-:W-:Y:S06]  /*ed90*/  BAR.SYNC.DEFER_BLOCKING 0x1, 0x80 ;  /* 0x0042000000007b1d */ /* 0x000fec0000010000 */
[----:B------:R-:W-:Y:S01]  /*eda0*/  BSSY B0, `(.L_x_77) ;  /* 0x0000015000007945 */ /* 0x000fe20003800000 */
        /* <DEDUP_REMOVED lines=18> */
[----:B-----5:R1:W-:Y:S02]  /*eed0*/  UTMASTG.4D [UR8], [UR4] ;  /* 0x00000008040073b5 */ /* 0x0203e40008018000 */
[----:B-1----:R0:W-:Y:S02]  /*eee0*/  UTMACMDFLUSH ;  /* 0x00000000000079b7 */ /* 0x0021e40000000000 */
.L_x_78:
[----:B------:R-:W-:Y:S05]  /*eef0*/  BSYNC B0 ;  /* 0x0000000000007941 */ /* 0x000fea0003800000 */
.L_x_77:
[----:B------:R-:W-:Y:S01]  /*ef00*/  UIADD3 UR37, UR37, -0x1, URZ ;  /* 0xffffffff25257890 */ /* 0x000fe2000fffe03f */
[----:B------:R-:W-:-:S04]  /*ef10*/  DEPBAR.LE SB0, 0x0 ;  /* 0x000080000000791a */ /* 0x000fc80000000000 */
[----:B------:R-:W-:-:S04]  /*ef20*/  USHF.L.U32 UR4, UR37, 0x3, URZ ;  /* 0x0000000325047899 */ /* 0x000fc8000800063f */
[----:B------:R-:W-:-:S04]  /*ef30*/  ULOP3.LUT UR4, UR4, 0x8, URZ, 0xe2, !UPT ;  /* 0x0000000804047892 */ /* 0x000fc8000f8ee23f */
[----:B------:R-:W-:-:S06]  /*ef40*/  ULOP3.LUT UR4, UR4, 0x18, URZ, 0x3c, !UPT ;  /* 0x0000001804047892 */ /* 0x000fcc000f8e3c3f */
[----:B------:R-:W-:-:S04]  /*ef50*/  MOV R0, UR4 ;  /* 0x0000000400007c02 */ /* 0x000fc80008000f00 */
[----:B------:R-:W-:Y:S01]  /*ef60*/  SYNCS.ARRIVE.TRANS64.A1T0 RZ, [R0+UR36+0x2a090], RZ ;  /* 0x02a090ff00ff79a7 */ /* 0x000fe20008100024 */
[----:B------:R-:W-:Y:S05]  /*ef70*/  EXIT ;  /* 0x000000000000794d */ /* 0x000fea0003800000 */
.L_x_6:
[----:B------:R-:W-:-:S08]  /*ef80*/  UISETP.NE.AND UP0, UPT, UR5, 0x1, UPT ;  /* 0x000000010500788c */ /* 0x000fd0000bf05270 */
[----:B------:R-:W1:-:S00]  /*ef90*/  USETMAXREG.DEALLOC.CTAPOOL 0x18 ;  /* 0x00000018000079c8 */ /* 0x000e4000080e0500 */
[----:B------:R-:W-:-:S13]  /*efa0*/  PLOP3.LUT P0, PT, PT, PT, UP0, 0x80, 0x0 ;  /* 0x000000000000781c */ /* 0x000fda0003f0f008 */
[----:B------:R-:W-:Y:S05]  /*efb0*/  @P0 EXIT ;  /* 0x000000000000094d */ /* 0x000fea0003800000 */
[----:B------:R-:W2:Y:S01]  /*efc0*/  S2UR UR11, SR_CTAID.X ;  /* 0x00000000000b79c3 */ /* 0x000ea20000002500 */
[----:B------:R-:W-:Y:S01]  /*efd0*/  ELECT P3, URZ, PT ;  /* 0x00000000003f782f */ /* 0x000fe20003860000 */
[----:B------:R-:W-:Y:S01]  /*efe0*/  BSSY B0, `(.L_x_79) ;  /* 0x000004d000007945 */ /* 0x000fe20003800000 */
[----:B-1----:R-:W-:Y:S02]  /*eff0*/  MOV R2, RZ ;  /* 0x000000ff00027202 */ /* 0x002fe40000000f00 */
[----:B------:R-:W-:Y:S02]  /*f000*/  MOV R8, RZ ;  /* 0x000000ff00087202 */ /* 0x000fe40000000f00 */
[----:B------:R-:W-:Y:S01]  /*f010*/  MOV R4, RZ ;  /* 0x000000ff00047202 */ /* 0x000fe20000000f00 */
[----:B------:R-:W1:Y:S08]  /*f020*/  S2UR UR60, SR_CTAID.Y ;  /* 0x00000000003c79c3 */ /* 0x000e700000002600 */
[----:B------:R-:W3:Y:S01]  /*f030*/  S2UR UR61, SR_CTAID.Z ;  /* 0x00000000003d79c3 */ /* 0x000ee20000002700 */
[----:B--2---:R-:W-:Y:S01]  /*f040*/  USHF.L.U32 UR11, UR11, 0x7, URZ ;  /* 0x000000070b0b7899 */ /* 0x004fe2000800063f */
[----:B------:R-:W-:Y:S11]  /*f050*/  @!P3 BRA `(.L_x_80) ;  /* 0x000000040014b947 */ /* 0x000ff60003800000 */
[----:B------:R-:W2:Y:S01]  /*f060*/  S2R R4, SR_CgaCtaId ;  /* 0x0000000000047919 */ /* 0x000ea20000008800 */
[----:B------:R-:W-:Y:S02]  /*f070*/  MOV R3, 0x400 ;  /* 0x0000040000037802 */ /* 0x000fe40000000f00 */
[----:B------:R-:W-:Y:S02]  /*f080*/  MOV R5, 0x1 ;  /* 0x0000000100057802 */ /* 0x000fe40000000f00 */
[----:B--2---:R-:W-:Y:S02]  /*f090*/  LEA R4, R4, R3, 0x18 ;  /* 0x0000000304047211 */ /* 0x004fe400078ec0ff */
[----:B------:R-:W-:-:S04]  /*f0a0*/  SHF.L.U32 R3, R5, 0x1f, RZ ;  /* 0x0000001f05037819 */ /* 0x000fc800000006ff */
[----:B------:R-:W2:Y:S02]  /*f0b0*/  SYNCS.PHASECHK.TRANS64.TRYWAIT P0, [R4+URZ+0x2a060], R3 ;  /* 0x02a06003040075a7 */ /* 0x000ea4000800017f */
[----:B--2---:R-:W-:Y:S05]  /*f0c0*/  @!P0 BRA `(.L_x_81) ;  /* 0x0000002000188947 */ /* 0x004fea0003800000 */
.L_x_118:
[----:B------:R-:W-:Y:S01]  /*f0d0*/  ULOP3.LUT UR5, UR4, 0x2, URZ, 0xfc, !UPT ;  /* 0x0000000204057892 */ /* 0x000fe2000f8efc3f */
[----:B--2---:R-:W-:-:S03]  /*f0e0*/  @P2 IMAD.MOV.U32 R3, RZ, RZ, 0x3800 ;  /* 0x00003800ff032424 */ /* 0x004fc600078e00ff */
[----:B------:R-:W-:Y:S01]  /*f0f0*/  UPRMT UR5, UR5, 0x9910, URZ ;  /* 0x0000991005057896 */ /* 0x000fe2000800003f */
[----:B------:R2:W-:Y:S03]  /*f100*/  @P2 SYNCS.ARRIVE.TRANS64 RZ, [R4+URZ+0x2a050], R3 ;  /* 0x02a0500304ff29a7 */ /* 0x0005e6000800003f */
[----:B------:R-:W-:-:S06]  /*f110*/  UISETP.NE.AND UP0, UPT, UR5, 0x2, UPT ;  /* 0x000000020500788c */ /* 0x000fcc000bf05270 */
[----:B------:R-:W-:-:S13]  /*f120*/  PLOP3.LUT P0, PT, PT, PT, UP0, 0x80, 0x0 ;  /* 0x000000000000781c */ /* 0x000fda0003f0f008 */
[----:B--2---:R-:W-:Y:S05]  /*f130*/  @P0 BRA `(.L_x_82) ;  /* 0x0000000000040947 */ /* 0x004fea0003800000 */
[----:B-1-3--:R-:W-:Y:S01]  /*f140*/  BPT.TRAP 0x1 ;  /* 0x000000040000795c */ /* 0x00afe20000300000 */
.L_x_82:
[----:B------:R-:W-:-:S04]  /*f150*/  LOP3.LUT P0, RZ, R0, 0x1f, RZ, 0xc0, !PT ;  /* 0x0000001f00ff7812 */ /* 0x000fc8000780c0ff */
[----:B------:R-:W-:-:S13]  /*f160*/  PLOP3.LUT P0, PT, P0, P2, PT, 0x2a, 0x0 ;  /* 0x000000000000781c */ /* 0x000fda0000704572 */
[----:B------:R-:W-:Y:S05]  /*f170*/  @P0 BRA `(.L_x_83) ;  /* 0x0000000000040947 */ /* 0x000fea0003800000 */
[----:B-1-3--:R-:W-:Y:S01]  /*f180*/  BPT.TRAP 0x1 ;  /* 0x000000040000795c */ /* 0x00afe20000300000 */
.L_x_83:
[----:B------:R-:W-:Y:S01]  /*f190*/  R2UR UR8, R4 ;  /* 0x00000000040872ca */ /* 0x000fe200000e0000 */
[----:B------:R-:W-:Y:S01]  /*f1a0*/  ULDC.64 UR6, c[0x0][0x198] ;  /* 0x0000660000067ab9 */ /* 0x000fe20000000a00 */
[----:B------:R-:W-:Y:S01]  /*f1b0*/  UMOV UR14, 0x0 ;  /* 0x00000000000e7882 */ /* 0x000fe20000000000 */
[----:B------:R-:W-:Y:S01]  /*f1c0*/  UIADD3 UR6, UP0, UR6, 0xf0, URZ ;  /* 0x000000f006067890 */ /* 0x000fe2000ff1e03f */
[----:B------:R-:W-:Y:S01]  /*f1d0*/  MOV R8, 0x40 ;  /* 0x0000004000087802 */ /* 0x000fe20000000f00 */
[----:B------:R-:W-:Y:S01]  /*f1e0*/  UMOV UR15, 0x10000000 ;  /* 0x10000000000f7882 */ /* 0x000fe20000000000 */
[----:B------:R-:W-:Y:S01]  /*f1f0*/  UMOV UR10, URZ ;  /* 0x0000003f000a7c82 */ /* 0x000fe20008000000 */
[----:B------:R-:W-:Y:S01]  /*f200*/  UIADD3.X UR7, URZ, UR7, URZ, UP0, !UPT ;  /* 0x000000073f077290 */ /* 0x000fe200087fe43f */
[----:B------:R-:W-:Y:S01]  /*f210*/  MOV R4, 0x1 ;  /* 0x0000000100047802 */ /* 0x000fe20000000f00 */
[----:B-1----:R-:W-:Y:S01]  /*f220*/  UMOV UR12, UR60 ;  /* 0x0000003c000c7c82 */ /* 0x002fe20008000000 */
[----:B---3--:R-:W-:Y:S01]  /*f230*/  UMOV UR13, UR61 ;  /* 0x0000003d000d7c82 */ /* 0x008fe20008000000 */
[----:B------:R-:W-:Y:S01]  /*f240*/  UMOV UR42, 0x10 ;  /* 0x00000010002a7882 */ /* 0x000fe20000000000 */
[----:B------:R-:W-:Y:S01]  /*f250*/  UMOV UR43, UR11 ;  /* 0x0000000b002b7c82 */ /* 0x000fe20008000000 */
[----:B------:R-:W-:-:S02]  /*f260*/  UIADD3 UR9, UR8, 0x2a050, URZ ;  /* 0x0002a05008097890 */ /* 0x000fc4000fffe03f */
[----:B------:R-:W-:Y:S02]  /*f270*/  UIADD3 UR40, UR8, 0x800, URZ ;  /* 0x0000080008287890 */ /* 0x000fe4000fffe03f */
[----:B------:R-:W-:Y:S02]  /*f280*/  UIADD3 UR32, UR8, 0x1000, URZ ;  /* 0x0000100008207890 */ /* 0x000fe4000fffe03f */
[----:B------:R-:W-:Y:S02]  /*f290*/  UIADD3 UR24, UR8, 0x1800, URZ ;  /* 0x0000180008187890 */ /* 0x000fe4000fffe03f */
[----:B------:R-:W-:Y:S02]  /*f2a0*/  UIADD3 UR16, UR8, 0x2000, URZ ;  /* 0x0000200008107890 */ /* 0x000fe4000fffe03f */
[----:B------:R1:W-:Y:S01]  /*f2b0*/  UTMALDG.4D [UR8], [UR6], desc[UR14] ;  /* 0x00000e08060075b4 */ /* 0x0003e20008019000 */
[----:B------:R-:W-:Y:S01]  /*f2c0*/  UIADD3 UR56, UR8, 0x2800, URZ ;  /* 0x0000280008387890 */ /* 0x000fe2000fffe03f */
[----:B------:R-:W-:Y:S01]  /*f2d0*/  UMOV UR44, UR60 ;  /* 0x0000003c002c7c82 */ /* 0x000fe20008000000 */
[----:B------:R-:W-:Y:S01]  /*f2e0*/  UMOV UR45, UR61 ;  /* 0x0000003d002d7c82 */ /* 0x000fe20008000000 */
[----:B------:R-:W-:Y:S01]  /*f2f0*/  UMOV UR41, UR9 ;  /* 0x0000000900297c82 */ /* 0x000fe20008000000 */
[----:B------:R-:W-:Y:S01]  /*f300*/  UMOV UR34, 0x20 ;  /* 0x0000002000227882 */ /* 0x000fe20000000000 */
[----:B------:R-:W-:Y:S01]  /*f310*/  UMOV UR35, UR11 ;  /* 0x0000000b00237c82 */ /* 0x000fe20008000000 */
[----:B------:R-:W-:Y:S01]  /*f320*/  UMOV UR36, UR60 ;  /* 0x0000003c00247c82 */ /* 0x000fe20008000000 */
[----:B------:R-:W-:Y:S01]  /*f330*/  UMOV UR37, UR61 ;  /* 0x0000003d00257c82 */ /* 0x000fe20008000000 */
[----:B------:R-:W-:Y:S01]  /*f340*/  UMOV UR33, UR9 ;  /* 0x0000000900217c82 */ /* 0x000fe20008000000 */
[----:B------:R-:W-:Y:S01]  /*f350*/  UMOV UR26, 0x30 ;  /* 0x00000030001a7882 */ /* 0x000fe20000000000 */
[----:B------:R-:W-:Y:S01]  /*f360*/  UMOV UR27, UR11 ;  /* 0x0000000b001b7c82 */ /* 0x000fe20008000000 */
[----:B------:R-:W-:Y:S01]  /*f370*/  UMOV UR28, UR60 ;  /* 0x0000003c001c7c82 */ /* 0x000fe20008000000 */
[----:B------:R-:W-:Y:S01]  /*f380*/  UMOV UR29, UR61 ;  /* 0x0000003d001d7c82 */ /* 0x000fe20008000000 */
[----:B------:R2:W-:Y:S01]  /*f390*/  UTMALDG.4D [UR40], [UR6], desc[UR14] ;  /* 0x00000e28060075b4 */ /* 0x0005e20008019000 */
[----:B------:R-:W-:Y:S01]  /*f3a0*/  UMOV UR25, UR9 ;  /* 0x0000000900197c82 */ /* 0x000fe20008000000 */
[----:B------:R-:W-:Y:S01]  /*f3b0*/  UMOV UR18, 0x40 ;  /* 0x0000004000127882 */ /* 0x000fe20000000000 */
[----:B------:R-:W-:Y:S01]  /*f3c0*/  UMOV UR19, UR11 ;  /* 0x0000000b00137c82 */ /* 0x000fe20008000000 */
[----:B------:R-:W-:Y:S01]  /*f3d0*/  UMOV UR20, UR60 ;  /* 0x0000003c00147c82 */ /* 0x000fe20008000000 */
[----:B------:R-:W-:Y:S01]  /*f3e0*/  UMOV UR21, UR61 ;  /* 0x0000003d00157c82 */ /* 0x000fe20008000000 */
[----:B------:R-:W-:Y:S01]  /*f3f0*/  UMOV UR17, UR9 ;  /* 0x0000000900117c82 */ /* 0x000fe20008000000 */
[----:B------:R-:W-:Y:S01]  /*f400*/  UMOV UR58, 0x50 ;  /* 0x00000050003a7882 */ /* 0x000fe20000000000 */
[----:B------:R2:W-:Y:S01]  /*f410*/  UTMALDG.4D [UR32], [UR6], desc[UR14] ;  /* 0x00000e20060075b4 */ /* 0x0005e20008019000 */
[----:B------:R-:W-:Y:S01]  /*f420*/  UMOV UR59, UR11 ;  /* 0x0000000b003b7c82 */ /* 0x000fe20008000000 */
[----:B------:R-:W-:Y:S01]  /*f430*/  UMOV UR57, UR9 ;  /* 0x0000000900397c82 */ /* 0x000fe20008000000 */
[----:B-1----:R-:W-:Y:S01]  /*f440*/  UIADD3 UR8, UR8, 0x3000, URZ ;  /* 0x0000300008087890 */ /* 0x002fe2000fffe03f */
[----:B------:R-:W-:Y:S01]  /*f450*/  UMOV UR10, 0x60 ;  /* 0x00000060000a7882 */ /* 0x000fe20000000000 */
[----:B------:R2:W-:Y:S01]  /*f460*/  UTMALDG.4D [UR24], [UR6], desc[UR14] ;  /* 0x00000e18060075b4 */ /* 0x0005e20008019000 */
[----:B------:R2:W-:Y:S01]  /*f470*/  UTMALDG.4D [UR16], [UR6], desc[UR14] ;  /* 0x00000e10060075b4 */ /* 0x0005e20008019000 */
[----:B------:R2:W-:Y:S05]  /*f480*/  UTMALDG.4D [UR56], [UR6], desc[UR14] ;  /* 0x00000e38060075b4 */ /* 0x0005ea0008019000 */
[----:B------:R2:W-:Y:S02]  /*f490*/  UTMALDG.4D [UR8], [UR6], desc[UR14] ;  /* 0x00000e08060075b4 */ /* 0x0005e40008019000 */
[----:B--2---:R-:W-:Y:S01]  /*f4a0*/  NOP ;  /* 0x0000000000007918 */ /* 0x004fe20000000000 */
.L_x_80:
[----:B-1-3--:R-:W-:Y:S05]  /*f4b0*/  BSYNC B0 ;  /* 0x0000000000007941 */ /* 0x00afea0003800000 */
.L_x_79:
[----:B------:R-:W1:Y:S01]  /*f4c0*/  LDC R3, c[0x0][0x28c] ;  /* 0x0000a300ff037b82 */ /* 0x000e620000000800 */
[----:B------:R-:W-:Y:S01]  /*f4d0*/  BSSY B0, `(.L_x_84) ;  /* 0x0000049000007945 */ /* 0x000fe20003800000 */
[----:B-1----:R-:W-:-:S13]  /*f4e0*/  ISETP.GT.AND P4, PT, R3, RZ, P3 ;  /* 0x000000ff0300720c */ /* 0x002fda0001f84270 */
[----:B------:R-:W-:Y:S05]  /*f4f0*/  @!P4 BRA `(.L_x_85) ;  /* 0x000000040018c947 */ /* 0x000fea0003800000 */
[----:B------:R-:W1:Y:S01]  /*f500*/  S2R R5, SR_CgaCtaId ;  /* 0x0000000000057919 */ /* 0x000e620000008800 */
[----:B------:R-:W-:-:S04]  /*f510*/  MOV R2, 0x400 ;  /* 0x0000040000027802 */ /* 0x000fc80000000f00 */
[----:B-1----:R-:W-:Y:S02]  /*f520*/  LEA R5, R5, R2, 0x18 ;  /* 0x0000000205057211 */ /* 0x002fe400078ec0ff */
[----:B------:R-:W-:-:S04]  /*f530*/  MOV R2, 0x1 ;  /* 0x0000000100027802 */ /* 0x000fc80000000f00 */
[----:B------:R-:W-:-:S04]  /*f540*/  SHF.L.U32 R2, R2, 0x1f, RZ ;  /* 0x0000001f02027819 */ /* 0x000fc800000006ff */
[----:B------:R-:W1:Y:S02]  /*f550*/  SYNCS.PHASECHK.TRANS64.TRYWAIT P0, [R5+URZ+0x2a028], R2 ;  /* 0x02a02802050075a7 */ /* 0x000e64000800017f */
[----:B-1----:R-:W-:Y:S05]  /*f560*/  @!P0 BRA `(.L_x_86) ;  /* 0x0000001c00048947 */ /* 0x002fea0003800000 */
.L_x_119:
[----:B------:R-:W-:Y:S01]  /*f570*/  ULOP3.LUT UR5, UR4, 0x2, URZ, 0xfc, !UPT ;  /* 0x0000000204057892 */ /* 0x000fe2000f8efc3f */
[----:B-1----:R-:W-:-:S03]  /*f580*/  @P2 MOV R2, 0x7000 ;  /* 0x0000700000022802 */ /* 0x002fc60000000f00 */
[----:B------:R-:W-:Y:S01]  /*f590*/  UPRMT UR5, UR5, 0x9910, URZ ;  /* 0x0000991005057896 */ /* 0x000fe2000800003f */
[----:B------:R1:W-:Y:S03]  /*f5a0*/  @P2 SYNCS.ARRIVE.TRANS64 RZ, [R5+URZ+0x2a000], R2 ;  /* 0x02a0000205ff29a7 */ /* 0x0003e6000800003f */
[----:B------:R-:W-:-:S06]  /*f5b0*/  UISETP.NE.AND UP0, UPT, UR5, 0x2, UPT ;  /* 0x000000020500788c */ /* 0x000fcc000bf05270 */
[----:B------:R-:W-:-:S13]  /*f5c0*/  PLOP3.LUT P0, PT, PT, PT, UP0, 0x80, 0x0 ;  /* 0x000000000000781c */ /* 0x000fda0003f0f008 */
[----:B-1----:R-:W-:Y:S05]  /*f5d0*/  @P0 BRA `(.L_x_87) ;  /* 0x0000000000040947 */ /* 0x002fea0003800000 */
[----:B------:R-:W-:Y:S01]  /*f5e0*/  BPT.TRAP 0x1 ;  /* 0x000000040000795c */ /* 0x000fe20000300000 */
.L_x_87:
[----:B------:R-:W-:-:S04]  /*f5f0*/  LOP3.LUT P0, RZ, R0, 0x1f, RZ, 0xc0, !PT ;  /* 0x0000001f00ff7812 */ /* 0x000fc8000780c0ff */
[----:B------:R-:W-:-:S13]  /*f600*/  PLOP3.LUT P0, PT, P0, P2, PT, 0x2a, 0x0 ;  /* 0x000000000000781c */ /* 0x000fda0000704572 */
[----:B------:R-:W-:Y:S05]  /*f610*/  @P0 BRA `(.L_x_88) ;  /* 0x0000000000040947 */ /* 0x000fea0003800000 */
[----:B------:R-:W-:Y:S01]  /*f620*/  BPT.TRAP 0x1 ;  /* 0x000000040000795c */ /* 0x000fe20000300000 */
.L_x_88:
        /* <DEDUP_REMOVED lines=8> */
[----:B------:R-:W-:Y:S01]  /*f6b0*/  UMOV UR59, URZ ;  /* 0x0000003f003b7c82 */ /* 0x000fe20008000000 */
[----:B------:R-:W-:Y:S01]  /*f6c0*/  UMOV UR50, 0x10 ;  /* 0x0000001000327882 */ /* 0x000fe20000000000 */
[----:B------:R-:W-:Y:S01]  /*f6d0*/  UMOV UR52, UR60 ;  /* 0x0000003c00347c82 */ /* 0x000fe20008000000 */
[----:B------:R-:W-:-:S02]  /*f6e0*/  UMOV UR53, UR61 ;  /* 0x0000003d00357c82 */ /* 0x000fc40008000000 */
[----:B------:R-:W-:Y:S02]  /*f6f0*/  UIADD3 UR56, UR5, 0x7000, URZ ;  /* 0x0000700005387890 */ /* 0x000fe4000fffe03f */
[----:B------:R-:W-:Y:S02]  /*f700*/  UIADD3 UR57, UR5, 0x2a000, URZ ;  /* 0x0002a00005397890 */ /* 0x000fe4000fffe03f */
[----:B------:R-:W-:Y:S02]  /*f710*/  UIADD3 UR48, UR5, 0x8000, URZ ;  /* 0x0000800005307890 */ /* 0x000fe4000fffe03f */
[----:B------:R-:W-:Y:S02]  /*f720*/  UIADD3 UR40, UR5, 0x9000, URZ ;  /* 0x0000900005287890 */ /* 0x000fe4000fffe03f */
[----:B------:R-:W-:Y:S02]  /*f730*/  UIADD3 UR32, UR5, 0xa000, URZ ;  /* 0x0000a00005207890 */ /* 0x000fe4000fffe03f */
[----:B------:R-:W-:Y:S01]  /*f740*/  UIADD3 UR24, UR5, 0xb000, URZ ;  /* 0x0000b00005187890 */ /* 0x000fe2000fffe03f */
[----:B------:R1:W-:Y:S01]  /*f750*/  UTMALDG.4D [UR56], [UR6], desc[UR8] ;  /* 0x00000838060075b4 */ /* 0x0003e20008019000 */
[----:B------:R-:W-:Y:S01]  /*f760*/  UIADD3 UR16, UR5, 0xc000, URZ ;  /* 0x0000c00005107890 */ /* 0x000fe2000fffe03f */
        /* <DEDUP_REMOVED lines=10> */
[----:B------:R2:W-:Y:S01]  /*f810*/  UTMALDG.4D [UR48], [UR6], desc[UR8] ;  /* 0x00000830060075b4 */ /* 0x0005e20008019000 */
[----:B------:R-:W-:Y:S01]  /*f820*/  UMOV UR35, UR59 ;  /* 0x0000003b00237c82 */ /* 0x000fe20008000000 */
[----:B------:R-:W-:Y:S01]  /*f830*/  UMOV UR33, UR57 ;  /* 0x0000003900217c82 */ /* 0x000fe20008000000 */
[----:B------:R-:W-:Y:S01]  /*f840*/  UMOV UR26, 0x40 ;  /* 0x00000040001a7882 */ /* 0x000fe20000000000 */
[----:B------:R-:W-:Y:S01]  /*f850*/  UMOV UR28, UR60 ;  /* 0x0000003c001c7c82 */ /* 0x000fe20008000000 */
[----:B------:R-:W-:Y:S01]  /*f860*/  UMOV UR29, UR61 ;  /* 0x0000003d001d7c82 */ /* 0x000fe20008000000 */
[----:B------:R-:W-:Y:S01]  /*f870*/  UMOV UR27, UR59 ;  /* 0x0000003b001b7c82 */ /* 0x000fe20008000000 */
[----:B------:R-:W-:Y:S01]  /*f880*/  UMOV UR25, UR57 ;  /* 0x0000003900197c82 */ /* 0x000fe20008000000 */
[----:B------:R2:W-:Y:S01]  /*f890*/  UTMALDG.4D [UR40], [UR6], desc[UR8] ;  /* 0x00000828060075b4 */ /* 0x0005e20008019000 */
[----:B------:R-:W-:Y:S01]  /*f8a0*/  UMOV UR18, 0x50 ;  /* 0x0000005000127882 */ /* 0x000fe20000000000 */
[----:B------:R-:W-:Y:S01]  /*f8b0*/  UMOV UR20, UR60 ;  /* 0x0000003c00147c82 */ /* 0x000fe20008000000 */
[----:B------:R-:W-:Y:S01]  /*f8c0*/  UMOV UR21, UR61 ;  /* 0x0000003d00157c82 */ /* 0x000fe20008000000 */
[----:B------:R-:W-:Y:S01]  /*f8d0*/  UMOV UR19, UR59 ;  /* 0x0000003b00137c82 */ /* 0x000fe20008000000 */
[----:B-1----:R-:W-:Y:S01]  /*f8e0*/  UIADD3 UR56, UR5, 0xd000, URZ ;  /* 0x0000d00005387890 */ /* 0x002fe2000fffe03f */
[----:B------:R-:W-:Y:S01]  /*f8f0*/  UMOV UR17, UR57 ;  /* 0x0000003900117c82 */ /* 0x000fe20008000000 */
[----:B------:R2:W-:Y:S01]  /*f900*/  UTMALDG.4D [UR32], [UR6], desc[UR8] ;  /* 0x00000820060075b4 */ /* 0x0005e20008019000 */
[----:B------:R-:W-:Y:S01]  /*f910*/  UMOV UR58, 0x60 ;  /* 0x00000060003a7882 */ /* 0x000fe20000000000 */
[----:B------:R2:W-:Y:S01]  /*f920*/  UTMALDG.4D [UR24], [UR6], desc[UR8] ;  /* 0x00000818060075b4 */ /* 0x0005e20008019000 */
[----:B------:R2:W-:Y:S04]  /*f930*/  UTMALDG.4D [UR16], [UR6], desc[UR8] ;  /* 0x00000810060075b4 */ /* 0x0005e80008019000 */
[----:B------:R2:W-:Y:S02]  /*f940*/  UTMALDG.4D [UR56], [UR6], desc[UR8] ;  /* 0x00000838060075b4 */ /* 0x0005e40008019000 */
[----:B--2---:R-:W-:Y:S01]  /*f950*/  NOP ;  /* 0x0000000000007918 */ /* 0x004fe20000000000 */
.L_x_85:
[----:B------:R-:W-:Y:S05]  /*f960*/  BSYNC B0 ;  /* 0x0000000000007941 */ /* 0x000fea0003800000 */
.L_x_84:
[----:B------:R-:W-:Y:S04]  /*f970*/  BSSY B0, `(.L_x_89) ;  /* 0x000004b000007945 */ /* 0x000fe80003800000 */
[----:B------:R-:W-:Y:S05]  /*f980*/  @!P3 BRA `(.L_x_90) ;  /* 0x000000040024b947 */ /* 0x000fea0003800000 */
[----:B------:R-:W1:Y:S01]  /*f990*/  S2R R6, SR_CgaCtaId ;  /* 0x0000000000067919 */ /* 0x000e620000008800 */
[----:B------:R-:W-:-:S04]  /*f9a0*/  MOV R5, 0x400 ;  /* 0x0000040000057802 */ /* 0x000fc80000000f00 */
[----:B-1----:R-:W-:Y:S01]  /*f9b0*/  LEA R7, R6, R5, 0x18 ;  /* 0x0000000506077211 */ /* 0x002fe200078ec0ff */
[----:B------:R-:W-:-:S03]  /*f9c0*/  IMAD.MOV.U32 R6, RZ, RZ, 0x1 ;  /* 0x00000001ff067424 */ /* 0x000fc600078e00ff */
[----:B------:R-:W-:Y:S02]  /*f9d0*/  LEA R5, R4, R7, 0x3 ;  /* 0x0000000704057211 */ /* 0x000fe400078e18ff */
[----:B------:R-:W-:-:S04]  /*f9e0*/  SHF.L.U32 R6, R6, 0x1f, RZ ;  /* 0x0000001f06067819 */ /* 0x000fc800000006ff */
[----:B------:R-:W1:Y:S02]  /*f9f0*/  SYNCS.PHASECHK.TRANS64.TRYWAIT P0, [R5+URZ+0x2a060], R6 ;  /* 0x02a06006050075a7 */ /* 0x000e64000800017f */
[----:B-1----:R-:W-:Y:S05]  /*fa00*/  @!P0 BRA `(.L_x_91) ;  /* 0x0000001400f08947 */ /* 0x002fea0003800000 */
.L_x_120:
        /* <DEDUP_REMOVED lines=8> */
.L_x_92:
[----:B------:R-:W-:-:S04]  /*fa90*/  LOP3.LUT P0, RZ, R0, 0x1f, RZ, 0xc0, !PT ;  /* 0x0000001f00ff7812 */ /* 0x000fc8000780c0ff */
[----:B------:R-:W-:-:S13]  /*faa0*/  PLOP3.LUT P0, PT, P0, P2, PT, 0x2a, 0x0 ;  /* 0x000000000000781c */ /* 0x000fda0000704572 */
[----:B------:R-:W-:Y:S05]  /*fab0*/  @P0 BRA `(.L_x_93) ;  /* 0x0000000000040947 */ /* 0x000fea0003800000 */
[----:B------:R-:W-:Y:S01]  /*fac0*/  BPT.TRAP 0x1 ;  /* 0x000000040000795c */ /* 0x000fe20000300000 */
.L_x_93:
[----:B------:R-:W-:Y:S01]  /*fad0*/  R2UR UR48, R4 ;  /* 0x00000000043072ca */ /* 0x000fe200000e0000 */
[----:B------:R-:W-:Y:S01]  /*fae0*/  ULDC.64 UR8, c[0x0][0x198] ;  /* 0x0000660000087ab9 */ /* 0x000fe20000000a00 */
[----:B------:R-:W-:Y:S01]  /*faf0*/  R2UR UR5, R7 ;  /* 0x00000000070572ca */ /* 0x000fe200000e0000 */
[----:B------:R-:W-:Y:S01]  /*fb00*/  UIADD3 UR8, UP0, UR8, 0xf0, URZ ;  /* 0x000000f008087890 */ /* 0x000fe2000ff1e03f */
[----:B------:R-:W-:Y:S01]  /*fb10*/  R2UR UR51, R8 ;  /* 0x00000000083372ca */ /* 0x000fe200000e0000 */
[----:B------:R-:W-:Y:S01]  /*fb20*/  UMOV UR6, 0x0 ;  /* 0x0000000000067882 */ /* 0x000fe20000000000 */
[----:B------:R-:W-:Y:S01]  /*fb30*/  R2UR UR49, R5 ;  /* 0x00000000053172ca */ /* 0x000fe200000e0000 */
[----:B------:R-:W-:Y:S01]  /*fb40*/  UIADD3.X UR9, URZ, UR9, URZ, UP0, !UPT ;  /* 0x000000093f097290 */ /* 0x000fe200087fe43f */
[----:B------:R-:W-:Y:S01]  /*fb50*/  UMOV UR7, 0x10000000 ;  /* 0x1000000000077882 */ /* 0x000fe20000000000 */
[----:B------:R-:W-:Y:S01]  /*fb60*/  UMOV UR50, URZ ;  /* 0x0000003f00327c82 */ /* 0x000fe20008000000 */
[----:B------:R-:W-:Y:S01]  /*fb70*/  UMOV UR52, UR60 ;  /* 0x0000003c00347c82 */ /* 0x000fe20008000000 */
[----:B------:R-:W-:Y:S01]  /*fb80*/  UMOV UR53, UR61 ;  /* 0x0000003d00357c82 */ /* 0x000fe20008000000 */
[----:B------:R-:W-:Y:S01]  /*fb90*/  UMOV UR42, 0x10 ;  /* 0x00000010002a7882 */ /* 0x000fe20000000000 */
[----:B------:R-:W-:-:S02]  /*fba0*/  UMOV UR44, UR60 ;  /* 0x0000003c002c7c82 */ /* 0x000fc40008000000 */
[----:B------:R-:W-:Y:S02]  /*fbb0*/  UIMAD UR48, UR48, 0x3800, UR5 ;  /* 0x00003800303078a4 */ /* 0x000fe4000f8e0205 */
[----:B------:R-:W-:Y:S02]  /*fbc0*/  UIADD3 UR51, UR11, UR51, URZ ;  /* 0x000000330b337290 */ /* 0x000fe4000fffe03f */
[----:B------:R-:W-:Y:S02]  /*fbd0*/  UIADD3 UR49, UR49, 0x2a050, URZ ;  /* 0x0002a05031317890 */ /* 0x000fe4000fffe03f */
[----:B------:R-:W-:Y:S02]  /*fbe0*/  UIADD3 UR40, UR48, 0x800, URZ ;  /* 0x0000080030287890 */ /* 0x000fe4000fffe03f */
[----:B------:R-:W-:Y:S01]  /*fbf0*/  UIADD3 UR56, UR48, 0x1000, URZ ;  /* 0x0000100030387890 */ /* 0x000fe2000fffe03f */
[----:B------:R-:W-:Y:S02]  /*fc00*/  UMOV UR45, UR61 ;  /* 0x0000003d002d7c82 */ /* 0x000fe40008000000 */
[----:B------:R-:W-:Y:S01]  /*fc10*/  UMOV UR41, UR49 ;  /* 0x0000003100297c82 */ /* 0x000fe20008000000 */
[----:B------:R-:W-:Y:S01]  /*fc20*/  UMOV UR43, UR51 ;  /* 0x00000033002b7c82 */ /* 0x000fe20008000000 */
[----:B------:R-:W-:Y:S01]  /*fc30*/  UMOV UR58, 0x20 ;  /* 0x00000020003a7882 */ /* 0x000fe20000000000 */
[----:B------:R-:W-:Y:S01]  /*fc40*/  UMOV UR57, UR49 ;  /* 0x0000003100397c82 */ /* 0x000fe20008000000 */
[----:B------:R-:W-:Y:S01]  /*fc50*/  UMOV UR59, UR51 ;  /* 0x00000033003b7c82 */ /* 0x000fe20008000000 */
[----:B------:R-:W-:Y:S01]  /*fc60*/  UTMALDG.4D [UR48], [UR8], desc[UR6] ;  /* 0x00000630080075b4 */ /* 0x000fe20008019000 */
[----:B------:R-:W-:-:S02]  /*fc70*/  UIADD3 UR32, UR48, 0x1800, URZ ;  /* 0x0000180030207890 */ /* 0x000fc4000fffe03f */
[----:B------:R-:W-:Y:S02]  /*fc80*/  UIADD3 UR24, UR48, 0x2000, URZ ;  /* 0x0000200030187890 */ /* 0x000fe4000fffe03f */
[----:B------:R-:W-:Y:S01]  /*fc90*/  UIADD3 UR16, UR48, 0x2800, URZ ;  /* 0x0000280030107890 */ /* 0x000fe2000fffe03f */
[----:B------:R-:W-:Y:S01]  /*fca0*/  UMOV UR34, 0x30 ;  /* 0x0000003000227882 */ /* 0x000fe20000000000 */
[----:B------:R-:W-:Y:S01]  /*fcb0*/  UTMALDG.4D [UR40], [UR8], desc[UR6] ;  /* 0x00000628080075b4 */ /* 0x000fe20008019000 */
        /* <DEDUP_REMOVED lines=16> */
[----:B------:R2:W-:Y:S01]  /*fdc0*/  UTMALDG.4D [UR24], [UR8], desc[UR6] ;  /* 0x00000618080075b4 */ /* 0x0005e20008019000 */
[----:B------:R2:W-:Y:S01]  /*fdd0*/  UTMALDG.4D [UR16], [UR8], desc[UR6] ;  /* 0x00000610080075b4 */ /* 0x0005e20008019000 */
[----:B-1----:R-:W-:Y:S01]  /*fde0*/  UIADD3 UR56, UR48, 0x3000, URZ ;  /* 0x0000300030387890 */ /* 0x002fe2000fffe03f */
[----:B------:R-:W-:-:S08]  /*fdf0*/  UMOV UR58, 0x60 ;  /* 0x00000060003a7882 */ /* 0x000fd00000000000 */
[----:B------:R2:W-:Y:S02]  /*fe00*/  UTMALDG.4D [UR56], [UR8], desc[UR6] ;  /* 0x00000638080075b4 */ /* 0x0005e40008019000 */
[----:B--2---:R-:W-:Y:S01]  /*fe10*/  NOP ;  /* 0x0000000000007918 */ /* 0x004fe20000000000 */
.L_x_90:
[----:B------:R-:W-:Y:S05]  /*fe20*/  BSYNC B0 ;  /* 0x0000000000007941 */ /* 0x000fea0003800000 */
.L_x_89:
[----:B------:R-:W-:Y:S01]  /*fe30*/  BSSY B0, `(.L_x_94) ;  /* 0x000004d000007945 */ /* 0x000fe20003800000 */
[----:B------:R-:W-:-:S03]  /*fe40*/  MOV R8, RZ ;  /* 0x000000ff00087202 */ /* 0x000fc60000000f00 */
[----:B------:R-:W-:Y:S05]  /*fe50*/  @!P4 BRA `(.L_x_95) ;  /* 0x000000040028c947 */ /* 0x000fea0003800000 */
[----:B------:R-:W1:Y:S01]  /*fe60*/  S2R R5, SR_CgaCtaId ;  /* 0x0000000000057919 */ /* 0x000e620000008800 */
[----:B------:R-:W-:Y:S02]  /*fe70*/  MOV R4, 0x400 ;  /* 0x0000040000047802 */ /* 0x000fe40000000f00 */
[----:B------:R-:W-:-:S04]  /*fe80*/  MOV R7, 0x1 ;  /* 0x0000000100077802 */ /* 0x000fc80000000f00 */
[----:B------:R-:W-:Y:S02]  /*fe90*/  SHF.L.U32 R7, R7, 0x1f, RZ ;  /* 0x0000001f07077819 */ /* 0x000fe400000006ff */
[----:B-1----:R-:W-:-:S04]  /*fea0*/  LEA R5, R5, R4, 0x18 ;  /* 0x0000000405057211 */ /* 0x002fc800078ec0ff */
[----:B------:R-:W-:-:S04]  /*feb0*/  LEA R4, R2, R5, 0x3 ;  /* 0x0000000502047211 */ /* 0x000fc800078e18ff */
[----:B------:R-:W1:Y:S02]  /*fec0*/  SYNCS.PHASECHK.TRANS64.TRYWAIT P0, [R4+URZ+0x2a028], R7 ;  /* 0x02a02807040075a7 */ /* 0x000e64000800017f */
[----:B-1----:R-:W-:Y:S05]  /*fed0*/  @!P0 BRA `(.L_x_96) ;  /* 0x0000001000d08947 */ /* 0x002fea0003800000 */
.L_x_121:
[----:B------:R-:W-:Y:S01]  /*fee0*/  ULOP3.LUT UR5, UR4, 0x2, URZ, 0xfc, !UPT ;  /* 0x0000000204057892 */ /* 0x000fe2000f8efc3f */
[----:B-1----:R-:W-:-:S03]  /*fef0*/  @P2 IMAD.MOV.U32 R7, RZ, RZ, 0x7000 ;  /* 0x00007000ff072424 */ /* 0x002fc600078e00ff */
[----:B------:R-:W-:Y:S01]  /*ff00*/  UPRMT UR5, UR5, 0x9910, URZ ;  /* 0x0000991005057896 */ /* 0x000fe2000800003f */
[----:B------:R1:W-:Y:S03]  /*ff10*/  @P2 SYNCS.ARRIVE.TRANS64 RZ, [R4+URZ+0x2a000], R7 ;  /* 0x02a0000704ff29a7 */ /* 0x0003e6000800003f */
[----:B------:R-:W-:-:S06]  /*ff20*/  UISETP.NE.AND UP0, UPT, UR5, 0x2, UPT ;  /* 0x000000020500788c */ /* 0x000fcc000bf05270 */
[----:B------:R-:W-:-:S13]  /*ff30*/  PLOP3.LUT P0, PT, PT, PT, UP0, 0x80, 0x0 ;  /* 0x000000000000781c */ /* 0x000fda0003f0f008 */
[----:B-1----:R-:W-:Y:S05]  /*ff40*/  @P0 BRA `(.L_x_97) ;  /* 0x0000000000040947 */ /* 0x002fea0003800000 */
[----:B------:R-:W-:Y:S01]  /*ff50*/  BPT.TRAP 0x1 ;  /* 0x000000040000795c */ /* 0x000fe20000300000 */
.L_x_97:
[----:B------:R-:W-:-:S04]  /*ff60*/  LOP3.LUT P0, RZ, R0, 0x1f, RZ, 0xc0, !PT ;  /* 0x0000001f00ff7812 */ /* 0x000fc8000780c0ff */
[----:B------:R-:W-:-:S13]  /*ff70*/  PLOP3.LUT P0, PT, P0, P2, PT, 0x2a, 0x0 ;  /* 0x000000000000781c */ /* 0x000fda0000704572 */
[----:B------:R-:W-:Y:S05]  /*ff80*/  @P0 BRA `(.L_x_98) ;  /* 0x0000000000040947 */ /* 0x000fea0003800000 */
[----:B------:R-:W-:Y:S01]  /*ff90*/  BPT.TRAP 0x1 ;  /* 0x000000040000795c */ /* 0x000fe20000300000 */
.L_x_98:
[----:B------:R-:W-:Y:S01]  /*ffa0*/  IMAD R5, R2, 0x7000, R5 ;  /* 0x0000700002057824 */ /* 0x000fe200078e0205 */
[----:B------:R-:W-:Y:S01]  /*ffb0*/  R2UR UR49, R4 ;  /* 0x00000000043172ca */ /* 0x000fe200000e0000 */
[----:B------:R-:W-:Y:S01]  /*ffc0*/  ULDC.64 UR6, c[0x0][0x198] ;  /* 0x0000660000067ab9 */ /* 0x000fe20000000a00 */
[----:B------:R-:W-:Y:S01]  /*ffd0*/  UMOV UR51, URZ ;  /* 0x0000003f00337c82 */ /* 0x000fe20008000000 */
[----:B------:R-:W-:Y:S01]  /*ffe0*/  UIADD3 UR6, UP0, UR6, 0x2f0, URZ ;  /* 0x000002f006067890 */ /* 0x000fe2000ff1e03f */
[----:B------:R-:W-:Y:S01]  /*fff0*/  R2UR UR5, R5 ;  /* 0x00000000050572ca */ /* 0x000fe200000e0000 */
[----:B------:R-:W-:Y:S01]  /*10000*/  UMOV UR8, 0x0 ;  /* 0x0000000000087882 */ /* 0x000fe20000000000 */
[----:B------:R-:W-:Y:S01]  /*10010*/  UMOV UR9, 0x10000000 ;  /* 0x1000000000097882 */ /* 0x000fe20000000000 */
[----:B------:R-:W-:Y:S01]  /*10020*/  UIADD3.X UR7, URZ, UR7, URZ, UP0, !UPT ;  /* 0x000000073f077290 */ /* 0x000fe200087fe43f */
[----:B------:R-:W-:Y:S01]  /*10030*/  IADD3 R2, R2, 0x1, RZ ;  /* 0x0000000102027810 */ /* 0x000fe20007ffe0ff */
[----:B------:R-:W-:Y:S01]  /*10040*/  UMOV UR50, URZ ;  /* 0x0000003f00327c82 */ /* 0x000fe20008000000 */
[----:B------:R-:W-:Y:S01]  /*10050*/  UMOV UR52, UR60 ;  /* 0x0000003c00347c82 */ /* 0x000fe20008000000 */
[----:B------:R-:W-:Y:S01]  /*10060*/  UMOV UR53, UR61 ;  /* 0x0000003d00357c82 */ /* 0x000fe20008000000 */
[----:B------:R-:W-:Y:S01]  /*10070*/  UMOV UR42, 0x10 ;  /* 0x00000010002a7882 */ /* 0x000fe20000000000 */
[----:B------:R-:W-:Y:S01]  /*10080*/  UIADD3 UR49, UR49, 0x2a000, URZ ;  /* 0x0002a00031317890 */ /* 0x000fe2000fffe03f */
[----:B------:R-:W-:Y:S01]  /*10090*/  MOV R8, 0x1 ;  /* 0x0000000100087802 */ /* 0x000fe20000000f00 */
[----:B------:R-:W-:Y:S01]  /*100a0*/  UMOV UR44, UR60 ;  /* 0x0000003c002c7c82 */ /* 0x000fe20008000000 */
[----:B------:R-:W-:Y:S01]  /*100b0*/  UMOV UR45, UR61 ;  /* 0x0000003d002d7c82 */ /* 0x000fe20008000000 */
[----:B------:R-:W-:-:S02]  /*100c0*/  UIADD3 UR48, UR5, 0x7000, URZ ;  /* 0x0000700005307890 */ /* 0x000fc4000fffe03f */
[----:B------:R-:W-:Y:S02]  /*100d0*/  UIADD3 UR40, UR5, 0x8000, URZ ;  /* 0x0000800005287890 */ /* 0x000fe4000fffe03f */
[----:B------:R-:W-:Y:S01]  /*100e0*/  UIADD3 UR56, UR5, 0x9000, URZ ;  /* 0x0000900005387890 */ /* 0x000fe2000fffe03f */
[----:B------:R-:W-:Y:S01]  /*100f0*/  UMOV UR43, UR51 ;  /* 0x00000033002b7c82 */ /* 0x000fe20008000000 */
[----:B------:R-:W-:Y:S01]  /*10100*/  UMOV UR41, UR49 ;  /* 0x0000003100297c82 */ /* 0x000fe20008000000 */
[----:B------:R-:W-:Y:S01]  /*10110*/  UMOV UR58, 0x20 ;  /* 0x00000020003a7882 */ /* 0x000fe20000000000 */
[----:B------:R-:W-:Y:S01]  /*10120*/  UMOV UR59, UR51 ;  /* 0x00000033003b7c82 */ /* 0x000fe20008000000 */
[----:B------:R-:W-:Y:S01]  /*10130*/  UMOV UR57, UR49 ;  /* 0x0000003100397c82 */ /* 0x000fe20008000000 */
[----:B------:R-:W-:Y:S01]  /*10140*/  UTMALDG.4D [UR48], [UR6], desc[UR8] ;  /* 0x00000830060075b4 */ /* 0x000fe20008019000 */
[----:B------:R-:W-:Y:S02]  /*10150*/  UIADD3 UR32, UR5, 0xa000, URZ ;  /* 0x0000a00005207890 */ /* 0x000fe4000fffe03f */
[----:B------:R-:W-:-:S02]  /*10160*/  UIADD3 UR24, UR5, 0xb000, URZ ;  /* 0x0000b00005187890 */ /* 0x000fc4000fffe03f */
        /* <DEDUP_REMOVED lines=25> */
.L_x_95:
[----:B------:R-:W-:Y:S05]  /*10300*/  BSYNC B0 ;  /* 0x0000000000007941 */ /* 0x000fea0003800000 */
.L_x_94:
[----:B------:R-:W-:-:S13]  /*10310*/  ISETP.GE.AND P0, PT, R3, 0x81, PT ;  /* 0x000000810300780c */ /* 0x000fda0003f06270 */
[----:B------:R-:W-:Y:S05]  /*10320*/  @!P0 EXIT ;  /* 0x000000000000894d */ /* 0x000fea0003800000 */
[----:B------:R-:W-:Y:S01]  /*10330*/  IADD3 R3, R3, 0x7f, RZ ;  /* 0x0000007f03037810 */ /* 0x000fe20007ffe0ff */
[----:B------:R-:W-:Y:S01]  /*10340*/  BSSY B0, `(.L_x_99) ;  /* 0x00000a7000007945 */ /* 0x000fe20003800000 */
[----:B------:R-:W-:Y:S02]  /*10350*/  LOP3.LUT P0, RZ, R0, 0x1f, RZ, 0xc0, !PT ;  /* 0x0000001f00ff7812 */ /* 0x000fe4000780c0ff */
[----:B------:R-:W-:Y:S02]  /*10360*/  SHF.R.S32.HI R0, RZ, 0x1f, R3 ;  /* 0x0000001fff007819 */ /* 0x000fe40000011403 */
[----:B------:R-:W-:Y:S02]  /*10370*/  PLOP3.LUT P0, PT, P0, P2, PT, 0x2a, 0x0 ;  /* 0x000000000000781c */ /* 0x000fe40000704572 */
[----:B------:R-:W-:Y:S02]  /*10380*/  LEA.HI R0, R0, R3, RZ, 0x7 ;  /* 0x0000000300007211 */ /* 0x000fe400078f38ff */
[----:B------:R-:W-:-:S02]  /*10390*/  MOV R3, UR4 ;  /* 0x0000000400037c02 */ /* 0x000fc40008000f00 */
[----:B------:R-:W-:Y:S02]  /*103a0*/  SHF.R.S32.HI R4, RZ, 0x7, R0 ;  /* 0x00000007ff047819 */ /* 0x000fe40000011400 */
[----:B------:R-:W-:Y:S01]  /*103b0*/  LOP3.LUT R0, R3, 0x2, RZ, 0xfc, !PT ;  /* 0x0000000203007812 */ /* 0x000fe200078efcff */
[----:B------:R-:W-:Y:S01]  /*103c0*/  IMAD.MOV.U32 R3, RZ, RZ, 0x1 ;  /* 0x00000001ff037424 */ /* 0x000fe200078e00ff */
[----:B------:R-:W-:-:S07]  /*103d0*/  SHF.L.U32 R4, R4, 0x1, RZ ;  /* 0x0000000104047819 */ /* 0x000fce00000006ff */
.L_x_110:
[----:B------:R-:W-:Y:S04]  /*103e0*/  BSSY B1, `(.L_x_100) ;  /* 0x000004b000017945 */ /* 0x000fe80003800000 */
[----:B------:R-:W-:Y:S05]  /*103f0*/  @!P3 BRA `(.L_x_101) ;  /* 0x000000040024b947 */ /* 0x000fea0003800000 */
[----:B------:R-:W1:Y:S01]  /*10400*/  S2R R6, SR_CgaCtaId ;  /* 0x0000000000067919 */ /* 0x000e620000008800 */
[----:B------:R-:W-:-:S04]  /*10410*/  MOV R5, 0x400 ;  /* 0x0000040000057802 */ /* 0x000fc80000000f00 */
[----:B-1----:R-:W-:Y:S02]  /*10420*/  LEA R7, R6, R5, 0x18 ;  /* 0x0000000506077211 */ /* 0x002fe400078ec0ff */
[----:B------:R-:W-:Y:S02]  /*10430*/  SHF.L.U32 R5, R3, 0x1f, RZ ;  /* 0x0000001f03057819 */ /* 0x000fe400000006ff */
[----:B------:R-:W-:-:S04]  /*10440*/  LEA R6, R2, R7, 0x3 ;  /* 0x0000000702067211 */ /* 0x000fc800078e18ff */
[----:B------:R-:W1:Y:S02]  /*10450*/  SYNCS.PHASECHK.TRANS64.TRYWAIT P4, [R6+URZ+0x2a028], R5 ;  /* 0x02a02805060075a7 */ /* 0x000e64000808017f */
[----:B-1----:R-:W-:Y:S05]  /*10460*/  @!P4 BRA `(.L_x_102) ;  /* 0x0000000c0080c947 */ /* 0x002fea0003800000 */
.L_x_122:
[----:B-1----:R-:W-:-:S04]  /*10470*/  @P2 MOV R5, 0x7000 ;  /* 0x0000700000052802 */ /* 0x002fc80000000f00 */
[----:B------:R1:W-:Y:S02]  /*10480*/  @P2 SYNCS.ARRIVE.TRANS64 RZ, [R6+URZ+0x2a000], R5 ;  /* 0x02a0000506ff29a7 */ /* 0x0003e4000800003f */
[----:B-1----:R-:W-:-:S04]  /*10490*/  PRMT R5, R0, 0x9910, RZ ;  /* 0x0000991000057816 */ /* 0x002fc800000000ff */
[----:B------:R-:W-:-:S13]  /*104a0*/  ISETP.NE.AND P4, PT, R5, 0x2, PT ;  /* 0x000000020500780c */ /* 0x000fda0003f85270 */
[----:B------:R-:W-:Y:S05]  /*104b0*/  @P4 BRA `(.L_x_103) ;  /* 0x0000000000044947 */ /* 0x000fea0003800000 */
[----:B------:R-:W-:Y:S01]  /*104c0*/  BPT.TRAP 0x1 ;  /* 0x000000040000795c */ /* 0x000fe20000300000 */
.L_x_103:
[----:B------:R-:W-:Y:S05]  /*104d0*/  @P0 BRA `(.L_x_104) ;  /* 0x0000000000040947 */ /* 0x000fea0003800000 */
[----:B------:R-:W-:Y:S01]  /*104e0*/  BPT.TRAP 0x1 ;  /* 0x000000040000795c */ /* 0x000fe20000300000 */
.L_x_104:
[----:B------:R-:W-:Y:S01]  /*104f0*/  IMAD R7, R2, 0x7000, R7 ;  /* 0x0000700002077824 */ /* 0x000fe200078e0207 */
[----:B------:R-:W-:Y:S01]  /*10500*/  R2UR UR57, R6 ;  /* 0x00000000063972ca */ /* 0x000fe200000e0000 */
[----:B------:R-:W-:Y:S01]  /*10510*/  ULDC.64 UR6, c[0x0][0x198] ;  /* 0x0000660000067ab9 */ /* 0x000fe20000000a00 */
[----:B------:R-:W-:Y:S01]  /*10520*/  R2UR UR59, R8 ;  /* 0x00000000083b72ca */ /* 0x000fe200000e0000 */
[----:B------:R-:W-:Y:S01]  /*10530*/  UIADD3 UR6, UP0, UR6, 0x1f0, URZ ;  /* 0x000001f006067890 */ /* 0x000fe2000ff1e03f */
[----:B------:R-:W-:Y:S01]  /*10540*/  R2UR UR5, R7 ;  /* 0x00000000070572ca */ /* 0x000fe200000e0000 */
[----:B------:R-:W-:Y:S01]  /*10550*/  UMOV UR8, 0x0 ;  /* 0x0000000000087882 */ /* 0x000fe20000000000 */
[----:B------:R-:W-:Y:S01]  /*10560*/  UMOV UR9, 0x10000000 ;  /* 0x1000000000097882 */ /* 0x000fe20000000000 */
[----:B------:R-:W-:Y:S01]  /*10570*/  UIADD3.X UR7, URZ, UR7, URZ, UP0, !UPT ;  /* 0x000000073f077290 */ /* 0x000fe200087fe43f */
[----:B------:R-:W-:Y:S01]  /*10580*/  IADD3 R5, R2, 0x1, RZ ;  /* 0x0000000102057810 */ /* 0x000fe20007ffe0ff */
[----:B------:R-:W-:Y:S01]  /*10590*/  UMOV UR58, URZ ;  /* 0x0000003f003a7c82 */ /* 0x000fe20008000000 */
[----:B------:R-:W-:Y:S01]  /*105a0*/  UMOV UR50, 0x10 ;  /* 0x0000001000327882 */ /* 0x000fe20000000000 */
[----:B------:R-:W-:Y:S01]  /*105b0*/  UMOV UR52, UR60 ;  /* 0x0000003c00347c82 */ /* 0x000fe20008000000 */
[----:B------:R-:W-:Y:S01]  /*105c0*/  UMOV UR53, UR61 ;  /* 0x0000003d00357c82 */ /* 0x000fe20008000000 */
[----:B------:R-:W-:Y:S01]  /*105d0*/  UIADD3 UR57, UR57, 0x2a000, URZ ;  /* 0x0002a00039397890 */ /* 0x000fe2000fffe03f */
[----:B------:R-:W-:Y:S01]  /*105e0*/  ISETP.NE.AND P4, PT, R5, 0x5, PT ;  /* 0x000000050500780c */ /* 0x000fe20003f85270 */
[----:B------:R-:W-:-:S02]  /*105f0*/  USHF.L.U32 UR59, UR59, 0x7, URZ ;  /* 0x000000073b3b7899 */ /* 0x000fc4000800063f */
[----:B------:R-:W-:Y:S01]  /*10600*/  UIADD3 UR56, UR5, 0x7000, URZ ;  /* 0x0000700005387890 */ /* 0x000fe2000fffe03f */
[----:B------:R-:W-:Y:S01]  /*10610*/  SEL R2, RZ, 0x1, P4 ;  /* 0x00000001ff027807 */ /* 0x000fe20002000000 */
[----:B------:R-:W-:Y:S02]  /*10620*/  UIADD3 UR48, UR5, 0x8000, URZ ;  /* 0x0000800005307890 */ /* 0x000fe4000fffe03f */
[----:B------:R-:W-:Y:S01]  /*10630*/  UIADD3 UR16, UR5, 0x9000, URZ ;  /* 0x0000900005107890 */ /* 0x000fe2000fffe03f */
[----:B------:R-:W-:Y:S01]  /*10640*/  LOP3.LUT R3, R3, R2, RZ, 0x3c, !PT ;  /* 0x0000000203037212 */ /* 0x000fe200078e3cff */
[----:B------:R-:W-:Y:S01]  /*10650*/  UMOV UR49, UR57 ;  /* 0x0000003900317c82 */ /* 0x000fe20008000000 */
[----:B------:R-:W-:Y:S01]  /*10660*/  UMOV UR51, UR59 ;  /* 0x0000003b00337c82 */ /* 0x000fe20008000000 */
[----:B------:R-:W-:Y:S01]  /*10670*/  UMOV UR18, 0x20 ;  /* 0x0000002000127882 */ /* 0x000fe20000000000 */
[----:B------:R-:W-:Y:S01]  /*10680*/  UMOV UR20, UR60 ;  /* 0x0000003c00147c82 */ /* 0x000fe20008000000 */
[----:B------:R-:W-:Y:S01]  /*10690*/  UMOV UR21, UR61 ;  /* 0x0000003d00157c82 */ /* 0x000fe20008000000 */
[----:B------:R-:W-:Y:S01]  /*106a0*/  UMOV UR17, UR57 ;  /* 0x0000003900117c82 */ /* 0x000fe20008000000 */
[----:B------:R-:W-:Y:S01]  /*106b0*/  UMOV UR19, UR59 ;  /* 0x0000003b00137c82 */ /* 0x000fe20008000000 */
[----:B------:R-:W-:Y:S01]  /*106c0*/  UTMALDG.4D [UR56], [UR6], desc[UR8] ;  /* 0x00000838060075b4 */ /* 0x000fe20008019000 */
[----:B------:R-:W-:Y:S01]  /*106d0*/  UIADD3 UR40, UR5, 0xa000, URZ ;  /* 0x0000a00005287890 */ /* 0x000fe2000fffe03f */
[----:B------:R-:W-:Y:S01]  /*106e0*/  SEL R2, R5, RZ, P4 ;  /* 0x000000ff05027207 */ /* 0x000fe20002000000 */
        /* <DEDUP_REMOVED lines=26> */
.L_x_101:
[----:B------:R-:W-:Y:S05]  /*10890*/  BSYNC B1 ;  /* 0x0000000000017941 */ /* 0x000fea0003800000 */
.L_x_100:
[----:B------:R-:W-:Y:S01]  /*108a0*/  ISETP.LT.OR P4, PT, R4, 0x4, !P3 ;  /* 0x000000040400780c */ /* 0x000fe20005f81670 */
[----:B------:R-:W-:-:S12]  /*108b0*/  BSSY B1, `(.L_x_105) ;  /* 0x000004c000017945 */ /* 0x000fd80003800000 */
[----:B------:R-:W-:Y:S05]  /*108c0*/  @P4 BRA `(.L_x_106) ;  /* 0x0000000400284947 */ /* 0x000fea0003800000 */
[----:B------:R-:W1:Y:S01]  /*108d0*/  S2R R6, SR_CgaCtaId ;  /* 0x0000000000067919 */ /* 0x000e620000008800 */
[----:B------:R-:W-:Y:S02]  /*108e0*/  MOV R5, 0x400 ;  /* 0x0000040000057802 */ /* 0x000fe40000000f00 */
[----:B------:R-:W-:Y:S02]  /*108f0*/  SHF.L.U32 R7, R3, 0x1f, RZ ;  /* 0x0000001f03077819 */ /* 0x000fe400000006ff */
[----:B-1----:R-:W-:-:S04]  /*10900*/  LEA R5, R6, R5, 0x18 ;  /* 0x0000000506057211 */ /* 0x002fc800078ec0ff */
[----:B------:R-:W-:-:S04]  /*10910*/  LEA R6, R2, R5, 0x3 ;  /* 0x0000000502067211 */ /* 0x000fc800078e18ff */
[----:B------:R-:W1:Y:S02]  /*10920*/  SYNCS.PHASECHK.TRANS64.TRYWAIT P4, [R6+URZ+0x2a028], R7 ;  /* 0x02a02807060075a7 */ /* 0x000e64000808017f */
[----:B-1----:R-:W-:Y:S05]  /*10930*/  @!P4 BRA `(.L_x_107) ;  /* 0x000000080060c947 */ /* 0x002fea0003800000 */
.L_x_123:
[----:B-1----:R-:W-:-:S04]  /*10940*/  @P1 MOV R7, 0x7000 ;  /* 0x0000700000071802 */ /* 0x002fc80000000f00 */
[----:B------:R1:W-:Y:S02]  /*10950*/  @P1 SYNCS.ARRIVE.TRANS64 RZ, [R6+URZ+0x2a000], R7 ;  /* 0x02a0000706ff19a7 */ /* 0x0003e4000800003f */
[----:B-1----:R-:W-:-:S04]  /*10960*/  PRMT R7, R0, 0x9910, RZ ;  /* 0x0000991000077816 */ /* 0x002fc800000000ff */
[----:B------:R-:W-:-:S13]  /*10970*/  ISETP.NE.AND P4, PT, R7, 0x2, PT ;  /* 0x000000020700780c */ /* 0x000fda0003f85270 */
[----:B------:R-:W-:Y:S05]  /*10980*/  @P4 BRA `(.L_x_108) ;  /* 0x0000000000044947 */ /* 0x000fea0003800000 */
[----:B------:R-:W-:Y:S01]  /*10990*/  BPT.TRAP 0x1 ;  /* 0x000000040000795c */ /* 0x000fe20000300000 */
.L_x_108:
[----:B------:R-:W-:Y:S05]  /*109a0*/  @P0 BRA `(.L_x_109) ;  /* 0x0000000000040947 */ /* 0x000fea0003800000 */
[----:B------:R-:W-:Y:S01]  /*109b0*/  BPT.TRAP 0x1 ;  /* 0x000000040000795c */ /* 0x000fe20000300000 */
.L_x_109:
        /* <DEDUP_REMOVED lines=9> */
[----:B------:R-:W-:Y:S01]  /*10a50*/  VIADD R2, R2, 0x1 ;  /* 0x0000000102027836 */ /* 0x000fe20000000000 */
[----:B------:R-:W-:Y:S01]  /*10a60*/  UMOV UR58, URZ ;  /* 0x0000003f003a7c82 */ /* 0x000fe20008000000 */
[----:B------:R-:W-:Y:S01]  /*10a70*/  UMOV UR50, 0x10 ;  /* 0x0000001000327882 */ /* 0x000fe20000000000 */
[----:B------:R-:W-:Y:S01]  /*10a80*/  UMOV UR52, UR60 ;  /* 0x0000003c00347c82 */ /* 0x000fe20008000000 */
[----:B------:R-:W-:Y:S01]  /*10a90*/  UMOV UR53, UR61 ;  /* 0x0000003d00357c82 */ /* 0x000fe20008000000 */
[----:B------:R-:W-:Y:S01]  /*10aa0*/  UIADD3 UR57, UR57, 0x2a000, URZ ;  /* 0x0002a00039397890 */ /* 0x000fe2000fffe03f */
[----:B------:R-:W-:Y:S01]  /*10ab0*/  ISETP.NE.AND P4, PT, R2, 0x5, PT ;  /* 0x000000050200780c */ /* 0x000fe20003f85270 */
[----:B------:R-:W-:Y:S01]  /*10ac0*/  USHF.L.U32 UR59, UR59, 0x7, URZ ;  /* 0x000000073b3b7899 */ /* 0x000fe2000800063f */
[----:B------:R-:W-:Y:S01]  /*10ad0*/  IADD3 R8, R8, 0x1, RZ ;  /* 0x0000000108087810 */ /* 0x000fe20007ffe0ff */
[----:B------:R-:W-:Y:S01]  /*10ae0*/  UIADD3 UR56, UR5, 0x7000, URZ ;  /* 0x0000700005387890 */ /* 0x000fe2000fffe03f */
[----:B------:R-:W-:Y:S01]  /*10af0*/  SEL R6, RZ, 0x1, P4 ;  /* 0x00000001ff067807 */ /* 0x000fe20002000000 */
[----:B------:R-:W-:Y:S01]  /*10b00*/  UIADD3 UR48, UR5, 0x8000, URZ ;  /* 0x0000800005307890 */ /* 0x000fe2000fffe03f */
[----:B------:R-:W-:Y:S01]  /*10b10*/  SEL R2, R2, RZ, P4 ;  /* 0x000000ff02027207 */ /* 0x000fe20002000000 */
        /* <DEDUP_REMOVED lines=37> */
.L_x_106:
[----:B------:R-:W-:Y:S05]  /*10d70*/  BSYNC B1 ;  /* 0x0000000000017941 */ /* 0x000fea0003800000 */
.L_x_105:
[C---:B------:R-:W-:Y:S02]  /*10d80*/  ISETP.GT.AND P4, PT, R4.reuse, 0x4, PT ;  /* 0x000000040400780c */ /* 0x040fe40003f84270 */
[----:B------:R-:W-:-:S11]  /*10d90*/  IADD3 R4, R4, -0x2, RZ ;  /* 0xfffffffe04047810 */ /* 0x000fd60007ffe0ff */
[----:B------:R-:W-:Y:S05]  /*10da0*/  @P4 BRA `(.L_x_110) ;  /* 0xfffffff4008c4947 */ /* 0x000fea000383ffff */
[----:B------:R-:W-:Y:S05]  /*10db0*/  BSYNC B0 ;  /* 0x0000000000007941 */ /* 0x000fea0003800000 */
.L_x_99:
[----:B------:R-:W-:Y:S05]  /*10dc0*/  EXIT ;  /* 0x000000000000794d */ /* 0x000fea0003800000 */
.L_x_15:
[----:B--2---:R-:W-:-:S04]  /*10dd0*/  MOV R3, UR8 ;  /* 0x0000000800037c02 */ /* 0x004fc80008000f00 */
[----:B------:R2:W3:Y:S03]  /*10de0*/  SYNCS.PHASECHK.TRANS64.TRYWAIT P1, [R3+URZ+0x2a050], R2 ;  /* 0x02a05002030075a7 */ /* 0x0004e6000802017f */
[----:B---3--:R-:W-:Y:S05]  /*10df0*/  @!P1 NANOSLEEP.SYNCS 0x989680 ;  /* 0x009896800000995d */ /* 0x008fea0003900000 */
[----:B------:R-:W3:Y:S02]  /*10e00*/  @!P1 SYNCS.PHASECHK.TRANS64 P1, [R3+URZ+0x2a050], R2 ;  /* 0x02a05002030095a7 */ /* 0x000ee4000802007f */
[----:B---3--:R-:W-:Y:S05]  /*10e10*/  @!P1 BRA `(.L_x_15) ;  /* 0xfffffffc00ec9947 */ /* 0x008fea000383ffff */
[----:B------:R-:W-:Y:S05]  /*10e20*/  BRA `(.L_x_111) ;  /* 0xfffffefc00f07947 */ /* 0x000fea000383ffff */
.L_x_17:
[----:B--2---:R-:W-:-:S04]  /*10e30*/  MOV R3, UR36 ;  /* 0x0000002400037c02 */ /* 0x004fc80008000f00 */
[----:B------:R2:W3:Y:S03]  /*10e40*/  SYNCS.PHASECHK.TRANS64.TRYWAIT P1, [R3+URZ+0x2a000], R6 ;  /* 0x02a00006030075a7 */ /* 0x0004e6000802017f */
[----:B---3--:R-:W-:Y:S05]  /*10e50*/  @!P1 NANOSLEEP.SYNCS 0x989680 ;  /* 0x009896800000995d */ /* 0x008fea0003900000 */
[----:B------:R-:W3:Y:S02]  /*10e60*/  @!P1 SYNCS.PHASECHK.TRANS64 P1, [R3+URZ+0x2a000], R6 ;  /* 0x02a00006030095a7 */ /* 0x000ee4000802007f */
[----:B---3--:R-:W-:Y:S05]  /*10e70*/  @!P1 BRA `(.L_x_17) ;  /* 0xfffffffc00ec9947 */ /* 0x008fea000383ffff */
[----:B------:R-:W-:Y:S05]  /*10e80*/  BRA `(.L_x_112) ;  /* 0xfffffefc00f87947 */ /* 0x000fea000383ffff */
.L_x_18:
[----:B--2---:R-:W-:-:S04]  /*10e90*/  MOV R3, UR38 ;  /* 0x0000002600037c02 */ /* 0x004fc80008000f00 */
[----:B------:R2:W3:Y:S03]  /*10ea0*/  SYNCS.PHASECHK.TRANS64.TRYWAIT P1, [R3+URZ+-0x8], R0 ;  /* 0xfffff800030075a7 */ /* 0x0004e6000802017f */
[----:B---3--:R-:W-:Y:S05]  /*10eb0*/  @!P1 NANOSLEEP.SYNCS 0x989680 ;  /* 0x009896800000995d */ /* 0x008fea0003900000 */
[----:B------:R-:W3:Y:S02]  /*10ec0*/  @!P1 SYNCS.PHASECHK.TRANS64 P1, [R3+URZ+-0x8], R0 ;  /* 0xfffff800030095a7 */ /* 0x000ee4000802007f */
[----:B---3--:R-:W-:Y:S05]  /*10ed0*/  @!P1 BRA `(.L_x_18) ;  /* 0xfffffffc00ec9947 */ /* 0x008fea000383ffff */
[----:B------:R-:W-:Y:S05]  /*10ee0*/  BRA `(.L_x_113) ;  /* 0xfffffefc00f47947 */ /* 0x000fea000383ffff */
.L_x_20:
[----:B-1----:R-:W-:-:S04]  /*10ef0*/  IMAD.U32 R9, RZ, RZ, UR36 ;  /* 0x00000024ff097e24 */ /* 0x002fc8000f8e00ff */
[----:B------:R1:W2:Y:S03]  /*10f00*/  SYNCS.PHASECHK.TRANS64.TRYWAIT P1, [R9+URZ+0x2a008], R6 ;  /* 0x02a00806090075a7 */ /* 0x0002a6000802017f */
[----:B--2---:R-:W-:Y:S05]  /*10f10*/  @!P1 NANOSLEEP.SYNCS 0x989680 ;  /* 0x009896800000995d */ /* 0x004fea0003900000 */
[----:B------:R-:W2:Y:S02]  /*10f20*/  @!P1 SYNCS.PHASECHK.TRANS64 P1, [R9+URZ+0x2a008], R6 ;  /* 0x02a00806090095a7 */ /* 0x000ea4000802007f */
[----:B--2---:R-:W-:Y:S05]  /*10f30*/  @!P1 BRA `(.L_x_20) ;  /* 0xfffffffc00ec9947 */ /* 0x004fea000383ffff */
[----:B------:R-:W-:Y:S05]  /*10f40*/  BRA `(.L_x_114) ;  /* 0xffffff3000087947 */ /* 0x000fea000383ffff */
.L_x_25:
[----:B-1----:R-:W-:-:S04]  /*10f50*/  MOV R8, UR4 ;  /* 0x0000000400087c02 */ /* 0x002fc80008000f00 */
[----:B------:R1:W2:Y:S03]  /*10f60*/  SYNCS.PHASECHK.TRANS64.TRYWAIT P2, [R8+URZ+0x2a000], R3 ;  /* 0x02a00003080075a7 */ /* 0x0002a6000804017f */
[----:B--2---:R-:W-:Y:S05]  /*10f70*/  @!P2 NANOSLEEP.SYNCS 0x989680 ;  /* 0x009896800000a95d */ /* 0x004fea0003900000 */
[----:B------:R-:W2:Y:S02]  /*10f80*/  @!P2 SYNCS.PHASECHK.TRANS64 P2, [R8+URZ+0x2a000], R3 ;  /* 0x02a000030800a5a7 */ /* 0x000ea4000804007f */
[----:B--2---:R-:W-:Y:S05]  /*10f90*/  @!P2 BRA `(.L_x_25) ;  /* 0xfffffffc00eca947 */ /* 0x004fea000383ffff */
[----:B------:R-:W-:Y:S05]  /*10fa0*/  BRA `(.L_x_115) ;  /* 0xffffff4000d47947 */ /* 0x000fea000383ffff */
.L_x_29:
[----:B-1----:R-:W-:-:S04]  /*10fb0*/  MOV R8, UR6 ;  /* 0x0000000600087c02 */ /* 0x002fc80008000f00 */
[----:B------:R1:W2:Y:S03]  /*10fc0*/  SYNCS.PHASECHK.TRANS64.TRYWAIT P2, [R8+URZ+0x2a000], R11 ;  /* 0x02a0000b080075a7 */ /* 0x0002a6000804017f */
[----:B--2---:R-:W-:Y:S05]  /*10fd0*/  @!P2 NANOSLEEP.SYNCS 0x989680 ;  /* 0x009896800000a95d */ /* 0x004fea0003900000 */
[----:B------:R-:W2:Y:S02]  /*10fe0*/  @!P2 SYNCS.PHASECHK.TRANS64 P2, [R8+URZ+0x2a000], R11 ;  /* 0x02a0000b0800a5a7 */ /* 0x000ea4000804007f */
[----:B--2---:R-:W-:Y:S05]  /*10ff0*/  @!P2 BRA `(.L_x_29) ;  /* 0xfffffffc00eca947 */ /* 0x004fea000383ffff */
[----:B------:R-:W-:Y:S05]  /*11000*/  BRA `(.L_x_28) ;  /* 0xffffff6800487947 */ /* 0x000fea000383ffff */
.L_x_37:
[----:B-1----:R-:W-:-:S04]  /*11010*/  MOV R12, UR4 ;  /* 0x00000004000c7c02 */ /* 0x002fc80008000f00 */
[----:B------:R1:W2:Y:S03]  /*11020*/  SYNCS.PHASECHK.TRANS64.TRYWAIT P2, [R12+URZ+0x2a000], R3 ;  /* 0x02a000030c0075a7 */ /* 0x0002a6000804017f */
[----:B--2---:R-:W-:Y:S05]  /*11030*/  @!P2 NANOSLEEP.SYNCS 0x989680 ;  /* 0x009896800000a95d */ /* 0x004fea0003900000 */
[----:B------:R-:W2:Y:S02]  /*11040*/  @!P2 SYNCS.PHASECHK.TRANS64 P2, [R12+URZ+0x2a000], R3 ;  /* 0x02a000030c00a5a7 */ /* 0x000ea4000804007f */
[----:B--2---:R-:W-:Y:S05]  /*11050*/  @!P2 BRA `(.L_x_37) ;  /* 0xfffffffc00eca947 */ /* 0x004fea000383ffff */
[----:B------:R-:W-:Y:S05]  /*11060*/  BRA `(.L_x_116) ;  /* 0xffffff7c00487947 */ /* 0x000fea000383ffff */
.L_x_41:
[----:B-1----:R-:W-:-:S04]  /*11070*/  MOV R9, UR5 ;  /* 0x0000000500097c02 */ /* 0x002fc80008000f00 */
[----:B------:R1:W2:Y:S03]  /*11080*/  SYNCS.PHASECHK.TRANS64.TRYWAIT P2, [R9+URZ+0x2a000], R68 ;  /* 0x02a00044090075a7 */ /* 0x0002a6000804017f */
[----:B--2---:R-:W-:Y:S05]  /*11090*/  @!P2 NANOSLEEP.SYNCS 0x989680 ;  /* 0x009896800000a95d */ /* 0x004fea0003900000 */
[----:B------:R-:W2:Y:S02]  /*110a0*/  @!P2 SYNCS.PHASECHK.TRANS64 P2, [R9+URZ+0x2a000], R68 ;  /* 0x02a000440900a5a7 */ /* 0x000ea4000804007f */
[----:B--2---:R-:W-:Y:S05]  /*110b0*/  @!P2 BRA `(.L_x_41) ;  /* 0xfffffffc00eca947 */ /* 0x004fea000383ffff */
[----:B------:R-:W-:Y:S05]  /*110c0*/  BRA `(.L_x_40) ;  /* 0xffffffac00147947 */ /* 0x000fea000383ffff */
.L_x_57:
[----:B-1----:R-:W-:-:S04]  /*110d0*/  MOV R3, UR38 ;  /* 0x0000002600037c02 */ /* 0x002fc80008000f00 */
[----:B------:R1:W2:Y:S03]  /*110e0*/  SYNCS.PHASECHK.TRANS64.TRYWAIT P0, [R3+URZ+0x8], R0 ;  /* 0x00000800030075a7 */ /* 0x0002a6000800017f */
[----:B--2---:R-:W-:Y:S05]  /*110f0*/  @!P0 NANOSLEEP.SYNCS 0x989680 ;  /* 0x009896800000895d */ /* 0x004fea0003900000 */
[----:B------:R-:W2:Y:S02]  /*11100*/  @!P0 SYNCS.PHASECHK.TRANS64 P0, [R3+URZ+0x8], R0 ;  /* 0x00000800030085a7 */ /* 0x000ea4000800007f */
[----:B--2---:R-:W-:Y:S05]  /*11110*/  @!P0 BRA `(.L_x_57) ;  /* 0xfffffffc00ec8947 */ /* 0x004fea000383ffff */
[----:B------:R-:W-:Y:S05]  /*11120*/  BRA `(.L_x_117) ;  /* 0xffffffc400c87947 */ /* 0x000fea000383ffff */
.L_x_81:
[----:B--2---:R2:W4:Y:S02]  /*11130*/  SYNCS.PHASECHK.TRANS64.TRYWAIT P0, [R4+URZ+0x2a060], R3 ;  /* 0x02a06003040075a7 */ /* 0x004524000800017f */
[----:B----4-:R-:W-:Y:S05]  /*11140*/  @!P0 NANOSLEEP.SYNCS 0x989680 ;  /* 0x009896800000895d */ /* 0x010fea0003900000 */
[----:B------:R-:W4:Y:S02]  /*11150*/  @!P0 SYNCS.PHASECHK.TRANS64 P0, [R4+URZ+0x2a060], R3 ;  /* 0x02a06003040085a7 */ /* 0x000f24000800007f */
[----:B----4-:R-:W-:Y:S05]  /*11160*/  @!P0 BRA `(.L_x_81) ;  /* 0xfffffffc00f08947 */ /* 0x010fea000383ffff */
[----:B------:R-:W-:Y:S05]  /*11170*/  BRA `(.L_x_118) ;  /* 0xffffffdc00d47947 */ /* 0x000fea000383ffff */
.L_x_86:
[----:B-1----:R1:W2:Y:S02]  /*11180*/  SYNCS.PHASECHK.TRANS64.TRYWAIT P0, [R5+URZ+0x2a028], R2 ;  /* 0x02a02802050075a7 */ /* 0x0022a4000800017f */
[----:B--2---:R-:W-:Y:S05]  /*11190*/  @!P0 NANOSLEEP.SYNCS 0x989680 ;  /* 0x009896800000895d */ /* 0x004fea0003900000 */
[----:B------:R-:W2:Y:S02]  /*111a0*/  @!P0 SYNCS.PHASECHK.TRANS64 P0, [R5+URZ+0x2a028], R2 ;  /* 0x02a02802050085a7 */ /* 0x000ea4000800007f */
[----:B--2---:R-:W-:Y:S05]  /*111b0*/  @!P0 BRA `(.L_x_86) ;  /* 0xfffffffc00f08947 */ /* 0x004fea000383ffff */
[----:B------:R-:W-:Y:S05]  /*111c0*/  BRA `(.L_x_119) ;  /* 0xffffffe000e87947 */ /* 0x000fea000383ffff */
.L_x_91:
[----:B-1----:R1:W2:Y:S02]  /*111d0*/  SYNCS.PHASECHK.TRANS64.TRYWAIT P0, [R5+URZ+0x2a060], R6 ;  /* 0x02a06006050075a7 */ /* 0x0022a4000800017f */
[----:B--2---:R-:W-:Y:S05]  /*111e0*/  @!P0 NANOSLEEP.SYNCS 0x989680 ;  /* 0x009896800000895d */ /* 0x004fea0003900000 */
[----:B------:R-:W2:Y:S02]  /*111f0*/  @!P0 SYNCS.PHASECHK.TRANS64 P0, [R5+URZ+0x2a060], R6 ;  /* 0x02a06006050085a7 */ /* 0x000ea4000800007f */
[----:B--2---:R-:W-:Y:S05]  /*11200*/  @!P0 BRA `(.L_x_91) ;  /* 0xfffffffc00f08947 */ /* 0x004fea000383ffff */
[----:B------:R-:W-:Y:S05]  /*11210*/  BRA `(.L_x_120) ;  /* 0xffffffe400fc7947 */ /* 0x000fea000383ffff */
.L_x_96:
[----:B-1----:R1:W2:Y:S02]  /*11220*/  SYNCS.PHASECHK.TRANS64.TRYWAIT P0, [R4+URZ+0x2a028], R7 ;  /* 0x02a02807040075a7 */ /* 0x0022a4000800017f */
[----:B--2---:R-:W-:Y:S05]  /*11230*/  @!P0 NANOSLEEP.SYNCS 0x989680 ;  /* 0x009896800000895d */ /* 0x004fea0003900000 */
[----:B------:R-:W2:Y:S02]  /*11240*/  @!P0 SYNCS.PHASECHK.TRANS64 P0, [R4+URZ+0x2a028], R7 ;  /* 0x02a02807040085a7 */ /* 0x000ea4000800007f */
[----:B--2---:R-:W-:Y:S05]  /*11250*/  @!P0 BRA `(.L_x_96) ;  /* 0xfffffffc00f08947 */ /* 0x004fea000383ffff */
[----:B------:R-:W-:Y:S05]  /*11260*/  BRA `(.L_x_121) ;  /* 0xffffffec001c7947 */ /* 0x000fea000383ffff */
.L_x_102:
[----:B-1----:R1:W2:Y:S02]  /*11270*/  SYNCS.PHASECHK.TRANS64.TRYWAIT P4, [R6+URZ+0x2a028], R5 ;  /* 0x02a02805060075a7 */ /* 0x0022a4000808017f */
[----:B--2---:R-:W-:Y:S05]  /*11280*/  @!P4 NANOSLEEP.SYNCS 0x989680 ;  /* 0x009896800000c95d */ /* 0x004fea0003900000 */
[----:B------:R-:W2:Y:S02]  /*11290*/  @!P4 SYNCS.PHASECHK.TRANS64 P4, [R6+URZ+0x2a028], R5 ;  /* 0x02a028050600c5a7 */ /* 0x000ea4000808007f */
[----:B--2---:R-:W-:Y:S05]  /*112a0*/  @!P4 BRA `(.L_x_102) ;  /* 0xfffffffc00f0c947 */ /* 0x004fea000383ffff */
[----:B------:R-:W-:Y:S05]  /*112b0*/  BRA `(.L_x_122) ;  /* 0xfffffff0006c7947 */ /* 0x000fea000383ffff */
.L_x_107:
[----:B-1----:R1:W2:Y:S02]  /*112c0*/  SYNCS.PHASECHK.TRANS64.TRYWAIT P4, [R6+URZ+0x2a028], R7 ;  /* 0x02a02807060075a7 */ /* 0x0022a4000808017f */
[----:B--2---:R-:W-:Y:S05]  /*112d0*/  @!P4 NANOSLEEP.SYNCS 0x989680 ;  /* 0x009896800000c95d */ /* 0x004fea0003900000 */
[----:B------:R-:W2:Y:S02]  /*112e0*/  @!P4 SYNCS.PHASECHK.TRANS64 P4, [R6+URZ+0x2a028], R7 ;  /* 0x02a028070600c5a7 */ /* 0x000ea4000808007f */
[----:B--2---:R-:W-:Y:S05]  /*112f0*/  @!P4 BRA `(.L_x_107) ;  /* 0xfffffffc00f0c947 */ /* 0x004fea000383ffff */
[----:B------:R-:W-:Y:S05]  /*11300*/  BRA `(.L_x_123) ;  /* 0xfffffff4008c7947 */ /* 0x000fea000383ffff */
        .weak           $__internal_0_$__cuda_sm20_rcp_rn_f32_slowpath
        .type           $__internal_0_$__cuda_sm20_rcp_rn_f32_slowpath,@function
        .size           $__internal_0_$__cuda_sm20_rcp_rn_f32_slowpath,(.L_x_129 - $__internal_0_$__cuda_sm20_rcp_rn_f32_slowpath)
$__internal_0_$__cuda_sm20_rcp_rn_f32_slowpath:
[----:B------:R-:W-:Y:S01]  /*11310*/  IMAD.SHL.U32 R0, R2, 0x2, RZ ;  /* 0x0000000202007824 */ /* 0x000fe200078e00ff */
[----:B------:R-:W-:Y:S04]  /*11320*/  BSSY B2, `(.L_x_124) ;  /* 0x0000030000027945 */ /* 0x000fe80003800000 */
[----:B------:R-:W-:-:S04]  /*11330*/  SHF.R.U32.HI R16, RZ, 0x18, R0 ;  /* 0x00000018ff107819 */ /* 0x000fc80000011600 */
[----:B------:R-:W-:-:S13]  /*11340*/  ISETP.NE.U32.AND P0, PT, R16, RZ, PT ;  /* 0x000000ff1000720c */ /* 0x000fda0003f05070 */
[----:B------:R-:W-:Y:S05]  /*11350*/  @P0 BRA `(.L_x_125) ;  /* 0x0000000000280947 */ /* 0x000fea0003800000 */
[----:B------:R-:W-:-:S04]  /*11360*/  SHF.L.U32 R0, R2, 0x1, RZ ;  /* 0x0000000102007819 */ /* 0x000fc800000006ff */
[----:B------:R-:W-:-:S13]  /*11370*/  ISETP.NE.AND P0, PT, R0, RZ, PT ;  /* 0x000000ff0000720c */ /* 0x000fda0003f05270 */
[----:B------:R-:W-:Y:S01]  /*11380*/  @P0 FFMA R7, R2, 1.84467440737095516160e+19, RZ ;  /* 0x5f80000002070823 */ /* 0x000fe200000000ff */
[----:B------:R-:W-:Y:S08]  /*11390*/  @!P0 MUFU.RCP R6, R2 ;  /* 0x0000000200068308 */ /* 0x000ff00000001000 */
[----:B------:R-:W1:Y:S02]  /*113a0*/  @P0 MUFU.RCP R0, R7 ;  /* 0x0000000700000308 */ /* 0x000e640000001000 */
[----:B-1----:R-:W-:-:S04]  /*113b0*/  @P0 FFMA R10, R7, R0, -1 ;  /* 0xbf800000070a0423 */ /* 0x002fc80000000000 */
[----:B------:R-:W-:-:S04]  /*113c0*/  @P0 FADD.FTZ R13, -R10, -RZ ;  /* 0x800000ff0a0d0221 */ /* 0x000fc80000010100 */
[----:B------:R-:W-:-:S04]  /*113d0*/  @P0 FFMA R0, R0, R13, R0 ;  /* 0x0000000d00000223 */ /* 0x000fc80000000000 */
[----:B------:R-:W-:Y:S01]  /*113e0*/  @P0 FFMA R6, R0, 1.84467440737095516160e+19, RZ ;  /* 0x5f80000000060823 */ /* 0x000fe200000000ff */
[----:B------:R-:W-:Y:S06]  /*113f0*/  BRA `(.L_x_126) ;  /* 0x0000000000887947 */ /* 0x000fec0003800000 */
.L_x_125:
[----:B------:R-:W-:-:S04]  /*11400*/  IADD3 R18, R16, -0xfd, RZ ;  /* 0xffffff0310127810 */ /* 0x000fc80007ffe0ff */
[----:B------:R-:W-:-:S13]  /*11410*/  ISETP.GT.U32.AND P0, PT, R18, 0x1, PT ;  /* 0x000000011200780c */ /* 0x000fda0003f04070 */
[----:B------:R-:W-:Y:S05]  /*11420*/  @P0 BRA `(.L_x_127) ;  /* 0x0000000000780947 */ /* 0x000fea0003800000 */
[----:B------:R-:W-:Y:S02]  /*11430*/  LOP3.LUT R0, R2, 0x7fffff, RZ, 0xc0, !PT ;  /* 0x007fffff02007812 */ /* 0x000fe400078ec0ff */
[----:B------:R-:W-:Y:S02]  /*11440*/  MOV R13, 0x3 ;  /* 0x00000003000d7802 */ /* 0x000fe40000000f00 */
[----:B------:R-:W-:Y:S02]  /*11450*/  LOP3.LUT R0, R0, 0x3f800000, RZ, 0xfc, !PT ;  /* 0x3f80000000007812 */ /* 0x000fe400078efcff */
[----:B------:R-:W-:Y:S02]  /*11460*/  SHF.L.U32 R13, R13, R18, RZ ;  /* 0x000000120d0d7219 */ /* 0x000fe400000006ff */
[----:B------:R-:W1:Y:S02]  /*11470*/  MUFU.RCP R7, R0 ;  /* 0x0000000000077308 */ /* 0x000e640000001000 */
[----:B-1----:R-:W-:-:S04]  /*11480*/  FFMA R6, R0, R7, -1 ;  /* 0xbf80000000067423 */ /* 0x002fc80000000007 */
[----:B------:R-:W-:-:S04]  /*11490*/  FADD.FTZ R6, -R6, -RZ ;  /* 0x800000ff06067221 */ /* 0x000fc80000010100 */
[CCC-:B------:R-:W-:Y:S01]  /*114a0*/  FFMA.RM R10, R7.reuse, R6.reuse, R7.reuse ;  /* 0x00000006070a7223 */ /* 0x1c0fe20000004007 */
[----:B------:R-:W-:-:S04]  /*114b0*/  FFMA.RP R7, R7, R6, R7 ;  /* 0x0000000607077223 */ /* 0x000fc80000008007 */
[C---:B------:R-:W-:Y:S02]  /*114c0*/  LOP3.LUT R6, R10.reuse, 0x7fffff, RZ, 0xc0, !PT ;  /* 0x007fffff0a067812 */ /* 0x040fe400078ec0ff */
[----:B------:R-:W-:Y:S02]  /*114d0*/  FSETP.NEU.FTZ.AND P0, PT, R10, R7, PT ;  /* 0x000000070a00720b */ /* 0x000fe40003f1d000 */
[----:B------:R-:W-:Y:S02]  /*114e0*/  LOP3.LUT R6, R6, 0x800000, RZ, 0xfc, !PT ;  /* 0x0080000006067812 */ /* 0x000fe400078efcff */
[----:B------:R-:W-:Y:S02]  /*114f0*/  SEL R7, RZ, 0xffffffff, !P0 ;  /* 0xffffffffff077807 */ /* 0x000fe40004000000 */
[----:B------:R-:W-:Y:S02]  /*11500*/  LOP3.LUT R13, R13, R6, RZ, 0xc0, !PT ;  /* 0x000000060d0d7212 */ /* 0x000fe400078ec0ff */
[----:B------:R-:W-:-:S02]  /*11510*/  IADD3 R7, -R7, RZ, RZ ;  /* 0x000000ff07077210 */ /* 0x000fc40007ffe1ff */
[-C--:B------:R-:W-:Y:S02]  /*11520*/  SHF.R.U32.HI R13, RZ, R18.reuse, R13 ;  /* 0x00000012ff0d7219 */ /* 0x080fe4000001160d */
[--C-:B------:R-:W-:Y:S01]  /*11530*/  LOP3.LUT P1, RZ, R7, R18, R6.reuse, 0xf8, !PT ;  /* 0x0000001207ff7212 */ /* 0x100fe2000782f806 */
[----:B------:R-:W-:Y:S01]  /*11540*/  VIADD R7, R16, 0xffffff04 ;  /* 0xffffff0410077836 */ /* 0x000fe20000000000 */
[C---:B------:R-:W-:Y:S02]  /*11550*/  LOP3.LUT P0, RZ, R13.reuse, 0x1, RZ, 0xc0, !PT ;  /* 0x000000010dff7812 */ /* 0x040fe4000780c0ff */
[----:B------:R-:W-:Y:S02]  /*11560*/  LOP3.LUT P2, RZ, R13, 0x2, RZ, 0xc0, !PT ;  /* 0x000000020dff7812 */ /* 0x000fe4000784c0ff */
[----:B------:R-:W-:Y:S02]  /*11570*/  SHF.R.U32.HI R7, RZ, R7, R6 ;  /* 0x00000007ff077219 */ /* 0x000fe40000011606 */
[----:B------:R-:W-:-:S02]  /*11580*/  PLOP3.LUT P0, PT, P0, P1, P2, 0xe0, 0x0 ;  /* 0x000000000000781c */ /* 0x000fc40000703c20 */
[----:B------:R-:W-:Y:S02]  /*11590*/  LOP3.LUT P1, RZ, R2, 0x7fffff, RZ, 0xc0, !PT ;  /* 0x007fffff02ff7812 */ /* 0x000fe4000782c0ff */
[----:B------:R-:W-:-:S04]  /*115a0*/  SEL R0, RZ, 0x1, !P0 ;  /* 0x00000001ff007807 */ /* 0x000fc80004000000 */
[----:B------:R-:W-:-:S04]  /*115b0*/  IADD3 R0, -R0, RZ, RZ ;  /* 0x000000ff00007210 */ /* 0x000fc80007ffe1ff */
[----:B------:R-:W-:-:S13]  /*115c0*/  ISETP.GE.AND P0, PT, R0, RZ, PT ;  /* 0x000000ff0000720c */ /* 0x000fda0003f06270 */
[----:B------:R-:W-:-:S04]  /*115d0*/  @!P0 IADD3 R7, R7, 0x1, RZ ;  /* 0x0000000107078810 */ /* 0x000fc80007ffe0ff */
[----:B------:R-:W-:-:S04]  /*115e0*/  @!P1 SHF.L.U32 R7, R7, 0x1, RZ ;  /* 0x0000000107079819 */ /* 0x000fc800000006ff */
[----:B------:R-:W-:Y:S01]  /*115f0*/  LOP3.LUT R6, R7, 0x80000000, R2, 0xf8, !PT ;  /* 0x8000000007067812 */ /* 0x000fe200078ef802 */
[----:B------:R-:W-:Y:S06]  /*11600*/  BRA `(.L_x_126) ;  /* 0x0000000000047947 */ /* 0x000fec0003800000 */
.L_x_127:
[----:B------:R1:W2:Y:S02]  /*11610*/  MUFU.RCP R6, R2 ;  /* 0x0000000200067308 */ /* 0x0002a40000001000 */
.L_x_126:
[----:B------:R-:W-:Y:S05]  /*11620*/  BSYNC B2 ;  /* 0x0000000000027941 */ /* 0x000fea0003800000 */
.L_x_124:
[----:B--2---:R-:W-:Y:S02]  /*11630*/  MOV R0, R6 ;  /* 0x0000000600007202 */ /* 0x004fe40000000f00 */
[----:B------:R-:W-:Y:S02]  /*11640*/  MOV R6, R12 ;  /* 0x0000000c00067202 */ /* 0x000fe40000000f00 */
[----:B------:R-:W-:-:S04]  /*11650*/  MOV R7, 0x0 ;  /* 0x0000000000077802 */ /* 0x000fc80000000f00 */
[----:B-1----:R-:W-:Y:S05]  /*11660*/  RET.REL.NODEC R6 `(_ZN7cutlass13device_kernelINS_4fmha6kernel28FmhaKernelTmaWarpSpecializedINS1_10collective30FmhaMainloopTmaWarpSpecializedINS_6half_tEffN4cute5tupleIJNS7_1CILi128EEESA_NS9_ILi112EEEEEENS8_IJiNS9_ILi1EEENS8_IJiiEEEEEESF_SF_NS4_14ResidualFusionEJEEENS4_15FmhaFwdEpilogueIS6_fNS8_IJNS9_ILi64EEESB_SA_EEEEENS2_23IndividualTileSchedulerEJEEEEEvNT_6ParamsE) ;  /* 0xfffffee806647950 */ /* 0x002fea0003c3ffff */
.L_x_128:
[----:B------:R-:W-:-:S00]  /*11670*/  BRA `(.L_x_128) ;  /* 0xfffffffc00fc7947 */ /* 0x000fc0000383ffff */
[----:B------:R-:W-:-:S00]  /*11680*/  NOP ;  /* 0x0000000000007918 */ /* 0x000fc00000000000 */
[----:B------:R-:W-:-:S00]  /*11690*/  NOP ;  /* 0x0000000000007918 */ /* 0x000fc00000000000 */
[----:B------:R-:W-:-:S00]  /*116a0*/  NOP ;  /* 0x0000000000007918 */ /* 0x000fc00000000000 */
[----:B------:R-:W-:-:S00]  /*116b0*/  NOP ;  /* 0x0000000000007918 */ /* 0x000fc00000000000 */
[----:B------:R-:W-:-:S00]  /*116c0*/  NOP ;  /* 0x0000000000007918 */ /* 0x000fc00000000000 */
[----:B------:R-:W-:-:S00]  /*116d0*/  NOP ;  /* 0x0000000000007918 */ /* 0x000fc00000000000 */
[----:B------:R-:W-:-:S00]  /*116e0*/  NOP ;  /* 0x0000000000007918 */ /* 0x000fc00000000000 */
[----:B------:R-:W-:-:S00]  /*116f0*/  NOP ;  /* 0x0000000000007918 */ /* 0x000fc00000000000 */
.L_x_129:


//--------------------- .nv.global.init           --------------------------
	.section	.nv.global.init,"aw",@progbits
.nv.global.init:
	.type		$str$24,@object
	.size		$str$24,($str$25 - $str$24)
$str$24:
        /*0000*/ 	.byte	0x28, 0x61, 0x64, 0x64, 0x72, 0x65, 0x73, 0x73, 0x20, 0x26, 0x20, 0x6d, 0x61, 0x73, 0x6b, 0x29
        /*0010*/ 	.byte	0x20, 0x3d, 0x3d, 0x20, 0x30, 0x00
	.type		$str$25,@object
	.size		$str$25,(__unnamed_1 - $str$25)
$str$25:
        /*0016*/ 	.byte	0x2f, 0x74, 0x6d, 0x70, 0x2f, 0x63, 0x75, 0x74, 0x6c, 0x61, 0x73, 0x73, 0x5f, 0x73, 0x77, 0x65
        /*0026*/ 	.byte	0x65, 0x70, 0x5f, 0x73, 0x72, 0x63, 0x2f, 0x69, 0x6e, 0x63, 0x6c, 0x75, 0x64, 0x65, 0x2f, 0x63
        /*0036*/ 	.byte	0x75, 0x74, 0x65, 0x2f, 0x70, 0x6f, 0x69, 0x6e, 0x74, 0x65, 0x72, 0x5f, 0x66, 0x6c, 0x61, 0x67
        /*0046*/ 	.byte	0x67, 0x65, 0x64, 0x2e, 0x68, 0x70, 0x70, 0x00
	.type		__unnamed_1,@object
	.size		__unnamed_1,(__unnamed_2 - __unnamed_1)
__unnamed_1:
        /*004e*/ 	.byte	0x61, 0x75, 0x74, 0x6f, 0x20, 0x63, 0x75, 0x74, 0x65, 0x3a, 0x3a, 0x61, 0x73, 0x5f, 0x70, 0x6f
        /* <DEDUP_REMOVED lines=27> */
        /*020e*/ 	.byte	0x3e, 0x3e, 0x3e, 0x3e, 0x3e, 0x5d, 0x00
	.type		__unnamed_2,@object
	.size		__unnamed_2,(.L_1 - __unnamed_2)
__unnamed_2:
        /* <DEDUP_REMOVED lines=29> */
.L_1:


//--------------------- .nv.shared._ZN7cutlass13device_kernelINS_4fmha6kernel28FmhaKernelTmaWarpSpecializedINS1_10collective30FmhaMainloopTmaWarpSpecializedINS_6half_tEffN4cute5tupleIJNS7_1CILi128EEESA_NS9_ILi112EEEEEENS8_IJiNS9_ILi1EEENS8_IJiiEEEEEESF_SF_NS4_14ResidualFusionEJEEENS4_15FmhaFwdEpilogueIS6_fNS8_IJNS9_ILi64EEESB_SA_EEEEENS2_23IndividualTileSchedulerEJEEEEEvNT_6ParamsE --------------------------
	.section	.nv.shared._ZN7cutlass13device_kernelINS_4fmha6kernel28FmhaKernelTmaWarpSpecializedINS1_10collective30FmhaMainloopTmaWarpSpecializedINS_6half_tEffN4cute5tupleIJNS7_1CILi128EEESA_NS9_ILi112EEEEEENS8_IJiNS9_ILi1EEENS8_IJiiEEEEEESF_SF_NS4_14ResidualFusionEJEEENS4_15FmhaFwdEpilogueIS6_fNS8_IJNS9_ILi64EEESB_SA_EEEEENS2_23IndividualTileSchedulerEJEEEEEvNT_6ParamsE,"aw",@nobits
	.sectionflags	@""
	.align	16
	.zero		1024


//--------------------- .nv.shared.reserved.0     --------------------------
	.section	.nv.shared.reserved.0,"aw",@nobits
	.weak		__nv_reservedSMEM_offset_0_alias
	.size		__nv_reservedSMEM_offset_0_alias, 0, 0
	.other		__nv_reservedSMEM_offset_0_alias,@"STO_CUDA_RESERVED_SHARED STV_DEFAULT"
__nv_reservedSMEM_offset_0_alias:
	.zero		0


//--------------------- .nv.global                --------------------------
	.section	.nv.global,"aw",@nobits
.nv.global:
	.type		_ZN39_INTERNAL_6c6cfcb6_4_k_cu_c42de416_29614cute1_E,@object
	.size		_ZN39_INTERNAL_6c6cfcb6_4_k_cu_c42de416_29614cute1_E,(_ZN39_INTERNAL_6c6cfcb6_4_k_cu_c42de416_29614cuda3std3__45__cpo6cbeginE - _ZN39_INTERNAL_6c6cfcb6_4_k_cu_c42de416_29614cute1_E)
_ZN39_INTERNAL_6c6cfcb6_4_k_cu_c42de416_29614cute1_E:
	.zero		1
	.type		_ZN39_INTERNAL_6c6cfcb6_4_k_cu_c42de416_29614cuda3std3__45__cpo6cbeginE,@object
	.size		_ZN39_INTERNAL_6c6cfcb6_4_k_cu_c42de416_29614cuda3std3__45__cpo6cbeginE,(_ZN39_INTERNAL_6c6cfcb6_4_k_cu_c42de416_29614cuda3std3__48in_placeE - _ZN39_INTERNAL_6c6cfcb6_4_k_cu_c42de416_29614cuda3std3__45__cpo6cbeginE)
_ZN39_INTERNAL_6c6cfcb6_4_k_cu_c42de416_29614cuda3std3__45__cpo6cbeginE:
	.zero		1
	.type		_ZN39_INTERNAL_6c6cfcb6_4_k_cu_c42de416_29614cuda3std3__48in_placeE,@object
	.size		_ZN39_INTERNAL_6c6cfcb6_4_k_cu_c42de416_29614cuda3std3__48in_placeE,(_ZN39_INTERNAL_6c6cfcb6_4_k_cu_c42de416_29614cuda3std6ranges3__45__cpo9iter_moveE - _ZN39_INTERNAL_6c6cfcb6_4_k_cu_c42de416_29614cuda3std3__48in_placeE)
_ZN39_INTERNAL_6c6cfcb6_4_k_cu_c42de416_29614cuda3std3__48in_placeE:
	.zero		1
	.type		_ZN39_INTERNAL_6c6cfcb6_4_k_cu_c42de416_29614cuda3std6ranges3__45__cpo9iter_moveE,@object
	.size		_ZN39_INTERNAL_6c6cfcb6_4_k_cu_c42de416_29614cuda3std6ranges3__45__cpo9iter_moveE,(_ZN39_INTERNAL_6c6cfcb6_4_k_cu_c42de416_29614cuda3std3__45__cpo5beginE - _ZN39_INTERNAL_6c6cfcb6_4_k_cu_c42de416_29614cuda3std6ranges3__45__cpo9iter_moveE)
_ZN39_INTERNAL_6c6cfcb6_4_k_cu_c42de416_29614cuda3std6ranges3__45__cpo9iter_moveE:
	.zero		1
	.type		_ZN39_INTERNAL_6c6cfcb6_4_k_cu_c42de416_29614cuda3std3__45__cpo5beginE,@object
	.size		_ZN39_INTERNAL_6c6cfcb6_4_k_cu_c42de416_29614cuda3std3__45__cpo5beginE,(_ZN39_INTERNAL_6c6cfcb6_4_k_cu_c42de416_29614cuda3std3__441_GLOBAL__N__6c6cfcb6_4_k_cu_c42de416_29616ignoreE - _ZN39_INTERNAL_6c6cfcb6_4_k_cu_c42de416_29614cuda3std3__45__cpo5beginE)
_ZN39_INTERNAL_6c6cfcb6_4_k_cu_c42de416_29614cuda3std3__45__cpo5beginE:
	.zero		1
	.type		_ZN39_INTERNAL_6c6cfcb6_4_k_cu_c42de416_29614cuda3std3__441_GLOBAL__N__6c6cfcb6_4_k_cu_c42de416_29616ignoreE,@object
	.size		_ZN39_INTERNAL_6c6cfcb6_4_k_cu_c42de416_29614cuda3std3__441_GLOBAL__N__6c6cfcb6_4_k_cu_c42de416_29616ignoreE,(_ZN39_INTERNAL_6c6cfcb6_4_k_cu_c42de416_29614cute7productE - _ZN39_INTERNAL_6c6cfcb6_4_k_cu_c42de416_29614cuda3std3__441_GLOBAL__N__6c6cfcb6_4_k_cu_c42de416_29616ignoreE)
_ZN39_INTERNAL_6c6cfcb6_4_k_cu_c42de416_29614cuda3std3__441_GLOBAL__N__6c6cfcb6_4_k_cu_c42de416_29616ignoreE:
	.zero		1
	.type		_ZN39_INTERNAL_6c6cfcb6_4_k_cu_c42de416_29614cute7productE,@object
	.size		_ZN39_INTERNAL_6c6cfcb6_4_k_cu_c42de416_29614cute7productE,(_ZN39_INTERNAL_6c6cfcb6_4_k_cu_c42de416_29614cuda3std3__45__cpo3endE - _ZN39_INTERNAL_6c6cfcb6_4_k_cu_c42de416_29614cute7productE)
_ZN39_INTERNAL_6c6cfcb6_4_k_cu_c42de416_29614cute7productE:
	.zero		1
	.type		_ZN39_INTERNAL_6c6cfcb6_4_k_cu_c42de416_29614cuda3std3__45__cpo3endE,@object
	.size		_ZN39_INTERNAL_6c6cfcb6_4_k_cu_c42de416_29614cuda3std3__45__cpo3endE,(_ZN39_INTERNAL_6c6cfcb6_4_k_cu_c42de416_29614cuda3std3__419piecewise_constructE - _ZN39_INTERNAL_6c6cfcb6_4_k_cu_c42de416_29614cuda3std3__45__cpo3endE)
_ZN39_INTERNAL_6c6cfcb6_4_k_cu_c42de416_29614cuda3std3__45__cpo3endE:
	.zero		1
	.type		_ZN39_INTERNAL_6c6cfcb6_4_k_cu_c42de416_29614cuda3std3__419piecewise_constructE,@object
	.size		_ZN39_INTERNAL_6c6cfcb6_4_k_cu_c42de416_29614cuda3std3__419piecewise_constructE,(_ZN39_INTERNAL_6c6cfcb6_4_k_cu_c42de416_29614cuda3std3__45__cpo4cendE - _ZN39_INTERNAL_6c6cfcb6_4_k_cu_c42de416_29614cuda3std3__419piecewise_constructE)
_ZN39_INTERNAL_6c6cfcb6_4_k_cu_c42de416_29614cuda3std3__419piecewise_constructE:
	.zero		1
	.type		_ZN39_INTERNAL_6c6cfcb6_4_k_cu_c42de416_29614cuda3std3__45__cpo4cendE,@object
	.size		_ZN39_INTERNAL_6c6cfcb6_4_k_cu_c42de416_29614cuda3std3__45__cpo4cendE,(_ZN39_INTERNAL_6c6cfcb6_4_k_cu_c42de416_29614cuda3std6ranges3__45__cpo4swapE - _ZN39_INTERNAL_6c6cfcb6_4_k_cu_c42de416_29614cuda3std3__45__cpo4cendE)
_ZN39_INTERNAL_6c6cfcb6_4_k_cu_c42de416_29614cuda3std3__45__cpo4cendE:
	.zero		1
	.type		_ZN39_INTERNAL_6c6cfcb6_4_k_cu_c42de416_29614cuda3std6ranges3__45__cpo4swapE,@object
	.size		_ZN39_INTERNAL_6c6cfcb6_4_k_cu_c42de416_29614cuda3std6ranges3__45__cpo4swapE,(.L_9 - _ZN39_INTERNAL_6c6cfcb6_4_k_cu_c42de416_29614cuda3std6ranges3__45__cpo4swapE)
_ZN39_INTERNAL_6c6cfcb6_4_k_cu_c42de416_29614cuda3std6ranges3__45__cpo4swapE:
	.zero		1
.L_9:


//--------------------- .nv.constant0._ZN7cutlass13device_kernelINS_4fmha6kernel28FmhaKernelTmaWarpSpecializedINS1_10collective30FmhaMainloopTmaWarpSpecializedINS_6half_tEffN4cute5tupleIJNS7_1CILi128EEESA_NS9_ILi112EEEEEENS8_IJiNS9_ILi1EEENS8_IJiiEEEEEESF_SF_NS4_14ResidualFusionEJEEENS4_15FmhaFwdEpilogueIS6_fNS8_IJNS9_ILi64EEESB_SA_EEEEENS2_23IndividualTileSchedulerEJEEEEEvNT_6ParamsE --------------------------
	.section	.nv.constant0._ZN7cutlass13device_kernelINS_4fmha6kernel28FmhaKernelTmaWarpSpecializedINS1_10collective30FmhaMainloopTmaWarpSpecializedINS_6half_tEffN4cute5tupleIJNS7_1CILi128EEESA_NS9_ILi112EEEEEENS8_IJiNS9_ILi1EEENS8_IJiiEEEEEESF_SF_NS4_14ResidualFusionEJEEENS4_15FmhaFwdEpilogueIS6_fNS8_IJNS9_ILi64EEESB_SA_EEEEENS2_23IndividualTileSchedulerEJEEEEEvNT_6ParamsE,"a",@progbits
	.sectionflags	@""
	.align	4
.nv.constant0._ZN7cutlass13device_kernelINS_4fmha6kernel28FmhaKernelTmaWarpSpecializedINS1_10collective30FmhaMainloopTmaWarpSpecializedINS_6half_tEffN4cute5tupleIJNS7_1CILi128EEESA_NS9_ILi112EEEEEENS8_IJiNS9_ILi1EEENS8_IJiiEEEEEESF_SF_NS4_14ResidualFusionEJEEENS4_15FmhaFwdEpilogueIS6_fNS8_IJNS9_ILi64EEESB_SA_EEEEENS2_23IndividualTileSchedulerEJEEEEEvNT_6ParamsE:
	.zero		2688


//--------------------- SYMBOLS --------------------------

	.type		.nv.reservedSmem.offset0,@object
	.size		.nv.reservedSmem.offset0,0x4
	.type		__assertfail,@function
